//
// Generated by NVIDIA NVVM Compiler
//
// Compiler Build ID: CL-36424714
// Cuda compilation tools, release 13.0, V13.0.88
// Based on NVVM 20.0.0
//

.version 9.0
.target sm_100
.address_size 64

	// .globl	_Z5altCUPN6thrust24THRUST_300001_SM_1000_NS7complexIfEES3_S3_S3_iS2_S2_
.global .align 1 .b8 _ZN28_INTERNAL_e0a2116d_4_k_cu_dt4cuda3std3__45__cpo5beginE[1];
.global .align 1 .b8 _ZN28_INTERNAL_e0a2116d_4_k_cu_dt4cuda3std3__45__cpo3endE[1];
.global .align 1 .b8 _ZN28_INTERNAL_e0a2116d_4_k_cu_dt4cuda3std3__45__cpo6cbeginE[1];
.global .align 1 .b8 _ZN28_INTERNAL_e0a2116d_4_k_cu_dt4cuda3std3__45__cpo4cendE[1];
.global .align 1 .b8 _ZN28_INTERNAL_e0a2116d_4_k_cu_dt4cuda3std3__45__cpo6rbeginE[1];
.global .align 1 .b8 _ZN28_INTERNAL_e0a2116d_4_k_cu_dt4cuda3std3__45__cpo4rendE[1];
.global .align 1 .b8 _ZN28_INTERNAL_e0a2116d_4_k_cu_dt4cuda3std3__45__cpo7crbeginE[1];
.global .align 1 .b8 _ZN28_INTERNAL_e0a2116d_4_k_cu_dt4cuda3std3__45__cpo5crendE[1];
.global .align 1 .b8 _ZN28_INTERNAL_e0a2116d_4_k_cu_dt4cuda3std3__430_GLOBAL__N__e0a2116d_4_k_cu_dt6ignoreE[1];
.global .align 1 .b8 _ZN28_INTERNAL_e0a2116d_4_k_cu_dt4cuda3std3__419piecewise_constructE[1];
.global .align 1 .b8 _ZN28_INTERNAL_e0a2116d_4_k_cu_dt4cuda3std3__48in_placeE[1];
.global .align 1 .b8 _ZN28_INTERNAL_e0a2116d_4_k_cu_dt4cuda3std3__420unreachable_sentinelE[1];
.global .align 1 .b8 _ZN28_INTERNAL_e0a2116d_4_k_cu_dt4cuda3std6ranges3__45__cpo4swapE[1];
.global .align 1 .b8 _ZN28_INTERNAL_e0a2116d_4_k_cu_dt4cuda3std6ranges3__45__cpo9iter_moveE[1];
.global .align 1 .b8 _ZN28_INTERNAL_e0a2116d_4_k_cu_dt4cuda3std6ranges3__45__cpo5beginE[1];
.global .align 1 .b8 _ZN28_INTERNAL_e0a2116d_4_k_cu_dt4cuda3std6ranges3__45__cpo3endE[1];
.global .align 1 .b8 _ZN28_INTERNAL_e0a2116d_4_k_cu_dt4cuda3std6ranges3__45__cpo6cbeginE[1];
.global .align 1 .b8 _ZN28_INTERNAL_e0a2116d_4_k_cu_dt4cuda3std6ranges3__45__cpo4cendE[1];
.global .align 1 .b8 _ZN28_INTERNAL_e0a2116d_4_k_cu_dt4cuda3std6ranges3__45__cpo7advanceE[1];
.global .align 1 .b8 _ZN28_INTERNAL_e0a2116d_4_k_cu_dt4cuda3std6ranges3__45__cpo9iter_swapE[1];
.global .align 1 .b8 _ZN28_INTERNAL_e0a2116d_4_k_cu_dt4cuda3std6ranges3__45__cpo4nextE[1];
.global .align 1 .b8 _ZN28_INTERNAL_e0a2116d_4_k_cu_dt4cuda3std6ranges3__45__cpo4prevE[1];
.global .align 1 .b8 _ZN28_INTERNAL_e0a2116d_4_k_cu_dt4cuda3std6ranges3__45__cpo4dataE[1];
.global .align 1 .b8 _ZN28_INTERNAL_e0a2116d_4_k_cu_dt4cuda3std6ranges3__45__cpo5cdataE[1];
.global .align 1 .b8 _ZN28_INTERNAL_e0a2116d_4_k_cu_dt4cuda3std6ranges3__45__cpo4sizeE[1];
.global .align 1 .b8 _ZN28_INTERNAL_e0a2116d_4_k_cu_dt4cuda3std6ranges3__45__cpo5ssizeE[1];
.global .align 1 .b8 _ZN28_INTERNAL_e0a2116d_4_k_cu_dt4cuda3std6ranges3__45__cpo8distanceE[1];
.global .align 1 .b8 _ZN28_INTERNAL_e0a2116d_4_k_cu_dt6thrust24THRUST_300001_SM_1000_NS6system6detail10sequential3seqE[1];

.visible .entry _Z5altCUPN6thrust24THRUST_300001_SM_1000_NS7complexIfEES3_S3_S3_iS2_S2_(
	.param .u64 .ptr .align 1 _Z5altCUPN6thrust24THRUST_300001_SM_1000_NS7complexIfEES3_S3_S3_iS2_S2__param_0,
	.param .u64 .ptr .align 1 _Z5altCUPN6thrust24THRUST_300001_SM_1000_NS7complexIfEES3_S3_S3_iS2_S2__param_1,
	.param .u64 .ptr .align 1 _Z5altCUPN6thrust24THRUST_300001_SM_1000_NS7complexIfEES3_S3_S3_iS2_S2__param_2,
	.param .u64 .ptr .align 1 _Z5altCUPN6thrust24THRUST_300001_SM_1000_NS7complexIfEES3_S3_S3_iS2_S2__param_3,
	.param .u32 _Z5altCUPN6thrust24THRUST_300001_SM_1000_NS7complexIfEES3_S3_S3_iS2_S2__param_4,
	.param .align 8 .b8 _Z5altCUPN6thrust24THRUST_300001_SM_1000_NS7complexIfEES3_S3_S3_iS2_S2__param_5[8],
	.param .align 8 .b8 _Z5altCUPN6thrust24THRUST_300001_SM_1000_NS7complexIfEES3_S3_S3_iS2_S2__param_6[8]
)
{
	.reg .pred 	%p<13>;
	.reg .b32 	%r<44>;
	.reg .b32 	%f<196>;
	.reg .b64 	%rd<77>;

	ld.param.u64 	%rd28, [_Z5altCUPN6thrust24THRUST_300001_SM_1000_NS7complexIfEES3_S3_S3_iS2_S2__param_2];
	ld.param.u32 	%r20, [_Z5altCUPN6thrust24THRUST_300001_SM_1000_NS7complexIfEES3_S3_S3_iS2_S2__param_4];
	ld.param.v2.f32 	{%f6, %f7}, [_Z5altCUPN6thrust24THRUST_300001_SM_1000_NS7complexIfEES3_S3_S3_iS2_S2__param_5];
	ld.param.v2.f32 	{%f2, %f1}, [_Z5altCUPN6thrust24THRUST_300001_SM_1000_NS7complexIfEES3_S3_S3_iS2_S2__param_6];
	cvta.to.global.u64 	%rd76, %rd28;
	mov.u32 	%r21, %ctaid.x;
	mov.u32 	%r22, %ntid.x;
	mov.u32 	%r23, %tid.x;
	mad.lo.s32 	%r1, %r21, %r22, %r23;
	add.s32 	%r24, %r20, -1;
	setp.ge.s32 	%p1, %r1, %r24;
	setp.lt.s32 	%p2, %r1, 1;
	or.pred  	%p3, %p2, %p1;
	@%p3 bra 	$L__BB0_14;
	ld.param.u32 	%r34, [_Z5altCUPN6thrust24THRUST_300001_SM_1000_NS7complexIfEES3_S3_S3_iS2_S2__param_4];
	ld.param.u64 	%rd69, [_Z5altCUPN6thrust24THRUST_300001_SM_1000_NS7complexIfEES3_S3_S3_iS2_S2__param_3];
	ld.param.u64 	%rd67, [_Z5altCUPN6thrust24THRUST_300001_SM_1000_NS7complexIfEES3_S3_S3_iS2_S2__param_1];
	ld.param.u64 	%rd65, [_Z5altCUPN6thrust24THRUST_300001_SM_1000_NS7complexIfEES3_S3_S3_iS2_S2__param_0];
	mov.f32 	%f8, 0f3F800000;
	sub.f32 	%f4, %f8, %f6;
	mul.lo.s32 	%r2, %r34, %r1;
	cvta.to.global.u64 	%rd30, %rd65;
	mul.wide.s32 	%rd31, %r2, 8;
	add.s64 	%rd2, %rd30, %rd31;
	ld.global.v2.f32 	{%f9, %f10}, [%rd2];
	mul.f32 	%f11, %f7, %f10;
	fma.rn.f32 	%f12, %f4, %f9, %f11;
	mul.f32 	%f13, %f4, %f10;
	mul.f32 	%f14, %f7, %f9;
	sub.f32 	%f15, %f13, %f14;
	mul.f32 	%f5, %f6, 0f3F000000;
	mul.f32 	%f16, %f7, 0f3F000000;
	sub.s32 	%r3, %r2, %r34;
	mul.wide.s32 	%rd32, %r3, 8;
	add.s64 	%rd33, %rd30, %rd32;
	mul.wide.s32 	%rd34, %r34, 8;
	add.s64 	%rd35, %rd2, %rd34;
	ld.global.v2.f32 	{%f17, %f18}, [%rd33];
	ld.global.v2.f32 	{%f19, %f20}, [%rd35];
	add.f32 	%f21, %f17, %f19;
	add.f32 	%f22, %f18, %f20;
	mul.f32 	%f23, %f5, %f21;
	mul.f32 	%f24, %f16, %f22;
	sub.f32 	%f25, %f23, %f24;
	mul.f32 	%f26, %f5, %f22;
	fma.rn.f32 	%f27, %f16, %f21, %f26;
	add.f32 	%f28, %f12, %f25;
	add.f32 	%f29, %f15, %f27;
	cvta.to.global.u64 	%rd3, %rd67;
	add.s64 	%rd4, %rd3, %rd31;
	st.global.v2.f32 	[%rd4], {%f28, %f29};
	cvta.to.global.u64 	%rd5, %rd69;
	add.s64 	%rd36, %rd5, %rd31;
	ld.global.v2.f32 	{%f30, %f31}, [%rd36];
	add.f32 	%f32, %f30, %f28;
	add.f32 	%f33, %f29, %f31;
	abs.f32 	%f34, %f2;
	abs.f32 	%f35, %f1;
	add.f32 	%f36, %f34, %f35;
	rcp.rn.f32 	%f37, %f36;
	mul.f32 	%f38, %f37, %f32;
	mul.f32 	%f39, %f37, %f33;
	mul.f32 	%f40, %f2, %f37;
	mul.f32 	%f41, %f1, %f37;
	mul.f32 	%f42, %f41, %f41;
	fma.rn.f32 	%f43, %f40, %f40, %f42;
	rcp.rn.f32 	%f44, %f43;
	mul.f32 	%f45, %f41, %f39;
	fma.rn.f32 	%f46, %f40, %f38, %f45;
	mul.f32 	%f47, %f44, %f46;
	mul.f32 	%f48, %f40, %f39;
	mul.f32 	%f49, %f41, %f38;
	sub.f32 	%f50, %f48, %f49;
	mul.f32 	%f51, %f44, %f50;
	st.global.v2.f32 	[%rd4], {%f47, %f51};
	setp.lt.s32 	%p4, %r34, 3;
	@%p4 bra 	$L__BB0_4;
	ld.param.u32 	%r35, [_Z5altCUPN6thrust24THRUST_300001_SM_1000_NS7complexIfEES3_S3_S3_iS2_S2__param_4];
	ld.param.u64 	%rd66, [_Z5altCUPN6thrust24THRUST_300001_SM_1000_NS7complexIfEES3_S3_S3_iS2_S2__param_0];
	cvta.to.global.u64 	%rd38, %rd66;
	add.s64 	%rd39, %rd32, %rd38;
	add.s64 	%rd74, %rd39, 8;
	neg.s32 	%r39, %r35;
	mad.lo.s32 	%r25, %r35, %r1, %r35;
	add.s32 	%r26, %r25, 1;
	mul.wide.u32 	%rd40, %r26, 8;
	add.s64 	%rd73, %rd38, %rd40;
	add.s32 	%r27, %r2, 1;
	mul.wide.u32 	%rd41, %r27, 8;
	add.s64 	%rd72, %rd5, %rd41;
	add.s64 	%rd71, %rd38, %rd41;
	add.s64 	%rd70, %rd3, %rd41;
	mov.u64 	%rd75, %rd4;
$L__BB0_3:
	ld.global.v2.f32 	{%f52, %f53}, [%rd72];
	ld.global.v2.f32 	{%f54, %f55}, [%rd71];
	mul.f32 	%f56, %f7, %f55;
	fma.rn.f32 	%f57, %f4, %f54, %f56;
	mul.f32 	%f58, %f4, %f55;
	mul.f32 	%f59, %f7, %f54;
	sub.f32 	%f60, %f58, %f59;
	ld.global.v2.f32 	{%f61, %f62}, [%rd74];
	ld.global.v2.f32 	{%f63, %f64}, [%rd73];
	add.f32 	%f65, %f61, %f63;
	add.f32 	%f66, %f62, %f64;
	mul.f32 	%f67, %f5, %f65;
	mul.f32 	%f68, %f7, 0f3F000000;
	mul.f32 	%f69, %f68, %f66;
	sub.f32 	%f70, %f67, %f69;
	mul.f32 	%f71, %f5, %f66;
	fma.rn.f32 	%f72, %f68, %f65, %f71;
	add.f32 	%f73, %f57, %f70;
	add.f32 	%f74, %f60, %f72;
	add.f32 	%f75, %f52, %f73;
	add.f32 	%f76, %f53, %f74;
	ld.global.v2.f32 	{%f77, %f78}, [%rd75];
	mul.f32 	%f79, %f5, %f77;
	mul.f32 	%f80, %f68, %f78;
	sub.f32 	%f81, %f79, %f80;
	mul.f32 	%f82, %f68, %f77;
	fma.rn.f32 	%f83, %f5, %f78, %f82;
	add.f32 	%f84, %f81, %f75;
	add.f32 	%f85, %f76, %f83;
	ld.global.v2.f32 	{%f86, %f87}, [%rd76];
	mul.f32 	%f88, %f5, %f86;
	mul.f32 	%f89, %f68, %f87;
	sub.f32 	%f90, %f88, %f89;
	mul.f32 	%f91, %f68, %f86;
	fma.rn.f32 	%f92, %f5, %f87, %f91;
	add.f32 	%f93, %f2, %f90;
	add.f32 	%f94, %f1, %f92;
	abs.f32 	%f95, %f93;
	abs.f32 	%f96, %f94;
	add.f32 	%f97, %f95, %f96;
	rcp.rn.f32 	%f98, %f97;
	mul.f32 	%f99, %f84, %f98;
	mul.f32 	%f100, %f85, %f98;
	mul.f32 	%f101, %f93, %f98;
	mul.f32 	%f102, %f94, %f98;
	mul.f32 	%f103, %f102, %f102;
	fma.rn.f32 	%f104, %f101, %f101, %f103;
	rcp.rn.f32 	%f105, %f104;
	mul.f32 	%f106, %f100, %f102;
	fma.rn.f32 	%f107, %f99, %f101, %f106;
	mul.f32 	%f108, %f107, %f105;
	mul.f32 	%f109, %f100, %f101;
	mul.f32 	%f110, %f99, %f102;
	sub.f32 	%f111, %f109, %f110;
	mul.f32 	%f112, %f111, %f105;
	st.global.v2.f32 	[%rd70], {%f108, %f112};
	add.s64 	%rd76, %rd76, 8;
	add.s64 	%rd75, %rd75, 8;
	add.s64 	%rd74, %rd74, 8;
	add.s32 	%r39, %r39, 1;
	add.s64 	%rd73, %rd73, 8;
	add.s64 	%rd72, %rd72, 8;
	add.s64 	%rd71, %rd71, 8;
	add.s64 	%rd70, %rd70, 8;
	setp.ne.s32 	%p5, %r39, -2;
	@%p5 bra 	$L__BB0_3;
$L__BB0_4:
	ld.param.u32 	%r36, [_Z5altCUPN6thrust24THRUST_300001_SM_1000_NS7complexIfEES3_S3_S3_iS2_S2__param_4];
	setp.lt.s32 	%p6, %r36, 2;
	@%p6 bra 	$L__BB0_14;
	ld.param.u32 	%r37, [_Z5altCUPN6thrust24THRUST_300001_SM_1000_NS7complexIfEES3_S3_S3_iS2_S2__param_4];
	ld.param.u64 	%rd68, [_Z5altCUPN6thrust24THRUST_300001_SM_1000_NS7complexIfEES3_S3_S3_iS2_S2__param_2];
	cvta.to.global.u64 	%rd25, %rd68;
	add.s32 	%r43, %r37, -2;
	add.s32 	%r8, %r37, -1;
	and.b32  	%r9, %r8, 3;
	setp.lt.u32 	%p7, %r43, 3;
	@%p7 bra 	$L__BB0_9;
	ld.param.u32 	%r38, [_Z5altCUPN6thrust24THRUST_300001_SM_1000_NS7complexIfEES3_S3_S3_iS2_S2__param_4];
	add.s32 	%r41, %r38, -5;
	and.b32  	%r28, %r8, -4;
	neg.s32 	%r40, %r28;
$L__BB0_7:
	.pragma "nounroll";
	add.s32 	%r29, %r41, 3;
	mul.wide.s32 	%rd42, %r29, 8;
	add.s64 	%rd43, %rd4, %rd42;
	mul.wide.u32 	%rd44, %r29, 8;
	add.s64 	%rd45, %rd25, %rd44;
	add.s64 	%rd46, %rd2, %rd42;
	ld.global.v2.f32 	{%f113, %f114}, [%rd45];
	ld.global.v2.f32 	{%f115, %f116}, [%rd46+8];
	mul.f32 	%f117, %f113, %f115;
	mul.f32 	%f118, %f114, %f116;
	sub.f32 	%f119, %f117, %f118;
	mul.f32 	%f120, %f114, %f115;
	fma.rn.f32 	%f121, %f116, %f113, %f120;
	ld.global.v2.f32 	{%f122, %f123}, [%rd43];
	sub.f32 	%f124, %f122, %f119;
	sub.f32 	%f125, %f123, %f121;
	st.global.v2.f32 	[%rd46], {%f124, %f125};
	add.s32 	%r30, %r41, 2;
	mul.wide.u32 	%rd47, %r30, 8;
	add.s64 	%rd48, %rd25, %rd47;
	ld.global.v2.f32 	{%f126, %f127}, [%rd48];
	mul.f32 	%f128, %f126, %f124;
	mul.f32 	%f129, %f127, %f125;
	sub.f32 	%f130, %f128, %f129;
	mul.f32 	%f131, %f127, %f124;
	fma.rn.f32 	%f132, %f125, %f126, %f131;
	ld.global.v2.f32 	{%f133, %f134}, [%rd43+-8];
	sub.f32 	%f135, %f133, %f130;
	sub.f32 	%f136, %f134, %f132;
	st.global.v2.f32 	[%rd46+-8], {%f135, %f136};
	add.s32 	%r31, %r41, 1;
	mul.wide.u32 	%rd49, %r31, 8;
	add.s64 	%rd50, %rd25, %rd49;
	ld.global.v2.f32 	{%f137, %f138}, [%rd50];
	mul.f32 	%f139, %f137, %f135;
	mul.f32 	%f140, %f138, %f136;
	sub.f32 	%f141, %f139, %f140;
	mul.f32 	%f142, %f138, %f135;
	fma.rn.f32 	%f143, %f136, %f137, %f142;
	ld.global.v2.f32 	{%f144, %f145}, [%rd43+-16];
	sub.f32 	%f146, %f144, %f141;
	sub.f32 	%f147, %f145, %f143;
	st.global.v2.f32 	[%rd46+-16], {%f146, %f147};
	mul.wide.u32 	%rd51, %r41, 8;
	add.s64 	%rd52, %rd25, %rd51;
	ld.global.v2.f32 	{%f148, %f149}, [%rd52];
	mul.f32 	%f150, %f148, %f146;
	mul.f32 	%f151, %f149, %f147;
	sub.f32 	%f152, %f150, %f151;
	mul.f32 	%f153, %f149, %f146;
	fma.rn.f32 	%f154, %f147, %f148, %f153;
	ld.global.v2.f32 	{%f155, %f156}, [%rd43+-24];
	sub.f32 	%f157, %f155, %f152;
	sub.f32 	%f158, %f156, %f154;
	st.global.v2.f32 	[%rd46+-24], {%f157, %f158};
	add.s32 	%r41, %r41, -4;
	add.s32 	%r40, %r40, 4;
	setp.ne.s32 	%p8, %r40, 0;
	@%p8 bra 	$L__BB0_7;
	add.s32 	%r43, %r41, 3;
$L__BB0_9:
	setp.eq.s32 	%p9, %r9, 0;
	@%p9 bra 	$L__BB0_14;
	setp.eq.s32 	%p10, %r9, 1;
	@%p10 bra 	$L__BB0_12;
	mul.wide.s32 	%rd53, %r43, 8;
	add.s64 	%rd54, %rd4, %rd53;
	mul.wide.u32 	%rd55, %r43, 8;
	add.s64 	%rd56, %rd25, %rd55;
	add.s64 	%rd57, %rd2, %rd53;
	ld.global.v2.f32 	{%f159, %f160}, [%rd56];
	ld.global.v2.f32 	{%f161, %f162}, [%rd57+8];
	mul.f32 	%f163, %f159, %f161;
	mul.f32 	%f164, %f160, %f162;
	sub.f32 	%f165, %f163, %f164;
	mul.f32 	%f166, %f160, %f161;
	fma.rn.f32 	%f167, %f162, %f159, %f166;
	ld.global.v2.f32 	{%f168, %f169}, [%rd54];
	sub.f32 	%f170, %f168, %f165;
	sub.f32 	%f171, %f169, %f167;
	st.global.v2.f32 	[%rd57], {%f170, %f171};
	add.s32 	%r32, %r43, -1;
	mul.wide.u32 	%rd58, %r32, 8;
	add.s64 	%rd59, %rd25, %rd58;
	ld.global.v2.f32 	{%f172, %f173}, [%rd59];
	mul.f32 	%f174, %f172, %f170;
	mul.f32 	%f175, %f173, %f171;
	sub.f32 	%f176, %f174, %f175;
	mul.f32 	%f177, %f173, %f170;
	fma.rn.f32 	%f178, %f171, %f172, %f177;
	ld.global.v2.f32 	{%f179, %f180}, [%rd54+-8];
	sub.f32 	%f181, %f179, %f176;
	sub.f32 	%f182, %f180, %f178;
	st.global.v2.f32 	[%rd57+-8], {%f181, %f182};
	add.s32 	%r43, %r43, -2;
$L__BB0_12:
	and.b32  	%r33, %r8, 1;
	setp.eq.b32 	%p11, %r33, 1;
	not.pred 	%p12, %p11;
	@%p12 bra 	$L__BB0_14;
	mul.wide.s32 	%rd60, %r43, 8;
	add.s64 	%rd61, %rd4, %rd60;
	mul.wide.u32 	%rd62, %r43, 8;
	add.s64 	%rd63, %rd25, %rd62;
	add.s64 	%rd64, %rd2, %rd60;
	ld.global.v2.f32 	{%f183, %f184}, [%rd63];
	ld.global.v2.f32 	{%f185, %f186}, [%rd64+8];
	mul.f32 	%f187, %f183, %f185;
	mul.f32 	%f188, %f184, %f186;
	sub.f32 	%f189, %f187, %f188;
	mul.f32 	%f190, %f184, %f185;
	fma.rn.f32 	%f191, %f186, %f183, %f190;
	ld.global.v2.f32 	{%f192, %f193}, [%rd61];
	sub.f32 	%f194, %f192, %f189;
	sub.f32 	%f195, %f193, %f191;
	st.global.v2.f32 	[%rd64], {%f194, %f195};
$L__BB0_14:
	ret;

}
	// .globl	_Z11transposeCUPN6thrust24THRUST_300001_SM_1000_NS7complexIfEES3_i
.visible .entry _Z11transposeCUPN6thrust24THRUST_300001_SM_1000_NS7complexIfEES3_i(
	.param .u64 .ptr .align 1 _Z11transposeCUPN6thrust24THRUST_300001_SM_1000_NS7complexIfEES3_i_param_0,
	.param .u64 .ptr .align 1 _Z11transposeCUPN6thrust24THRUST_300001_SM_1000_NS7complexIfEES3_i_param_1,
	.param .u32 _Z11transposeCUPN6thrust24THRUST_300001_SM_1000_NS7complexIfEES3_i_param_2
)
{
	.reg .pred 	%p<2>;
	.reg .b32 	%r<13>;
	.reg .b32 	%f<3>;
	.reg .b64 	%rd<9>;

	ld.param.u64 	%rd1, [_Z11transposeCUPN6thrust24THRUST_300001_SM_1000_NS7complexIfEES3_i_param_0];
	ld.param.u64 	%rd2, [_Z11transposeCUPN6thrust24THRUST_300001_SM_1000_NS7complexIfEES3_i_param_1];
	ld.param.u32 	%r3, [_Z11transposeCUPN6thrust24THRUST_300001_SM_1000_NS7complexIfEES3_i_param_2];
	mov.u32 	%r4, %ctaid.x;
	mov.u32 	%r5, %ntid.x;
	mov.u32 	%r6, %tid.x;
	mad.lo.s32 	%r1, %r4, %r5, %r6;
	mov.u32 	%r7, %ctaid.y;
	mov.u32 	%r8, %ntid.y;
	mov.u32 	%r9, %tid.y;
	mad.lo.s32 	%r2, %r7, %r8, %r9;
	max.s32 	%r10, %r1, %r2;
	setp.ge.s32 	%p1, %r10, %r3;
	@%p1 bra 	$L__BB1_2;
	cvta.to.global.u64 	%rd3, %rd1;
	cvta.to.global.u64 	%rd4, %rd2;
	mad.lo.s32 	%r11, %r3, %r1, %r2;
	mul.wide.s32 	%rd5, %r11, 8;
	add.s64 	%rd6, %rd4, %rd5;
	mad.lo.s32 	%r12, %r3, %r2, %r1;
	mul.wide.s32 	%rd7, %r12, 8;
	add.s64 	%rd8, %rd3, %rd7;
	ld.global.v2.f32 	{%f1, %f2}, [%rd8];
	st.global.v2.f32 	[%rd6], {%f1, %f2};
$L__BB1_2:
	ret;

}


// ===== COMPILED SASS (sm_100) =====

	.target	sm_100

	.elftype	@"ET_EXEC"


//--------------------- .note.nv.tkinfo           --------------------------
	.section	.note.nv.tkinfo,"",@"SHT_NOTE"
	.sectionflags	@"SHF_NOTE_NV_TKINFO"
	.tkinfo
        /*0018*/ 	.word	0x00000002
        /*0030*/ 	.string	""
        /*0030*/ 	.string	"ptxas"
        /*0030*/ 	.string	"Cuda compilation tools, release 13.0, V13.0.88"
        /*0030*/ 	.string	"Build cuda_13.0.r13.0/compiler.36424714_0"
        /*0030*/ 	.string	"-arch sm_100 -m 64 "



//--------------------- .note.nv.cuinfo           --------------------------
	.section	.note.nv.cuinfo,"",@"SHT_NOTE"
	.sectionflags	@"SHF_NOTE_NV_CUINFO"
        /*0018*/ 	.short	0x0002
        /*001a*/ 	.short	0x0064
        /*001c*/ 	.short	0x0082
	.zero		2


//--------------------- .nv.info                  --------------------------
	.section	.nv.info,"",@"SHT_CUDA_INFO"
	.align	4


	//----- nvinfo : EIATTR_REGCOUNT
	.align		4
        /*0000*/ 	.byte	0x04, 0x2f
        /*0002*/ 	.short	(.L_29 - .L_28)
	.align		4
.L_28:
        /*0004*/ 	.word	index@(_Z5altCUPN6thrust24THRUST_300001_SM_1000_NS7complexIfEES3_S3_S3_iS2_S2_)
        /*0008*/ 	.word	0x00000025


	//----- nvinfo : EIATTR_FRAME_SIZE
	.align		4
.L_29:
        /*000c*/ 	.byte	0x04, 0x11
        /*000e*/ 	.short	(.L_31 - .L_30)
	.align		4
.L_30:
        /*0010*/ 	.word	index@($__internal_0_$__cuda_sm20_rcp_rn_f32_slowpath)
        /*0014*/ 	.word	0x00000000


	//----- nvinfo : EIATTR_FRAME_SIZE
	.align		4
.L_31:
        /*0018*/ 	.byte	0x04, 0x11
        /*001a*/ 	.short	(.L_33 - .L_32)
	.align		4
.L_32:
        /*001c*/ 	.word	index@(_Z5altCUPN6thrust24THRUST_300001_SM_1000_NS7complexIfEES3_S3_S3_iS2_S2_)
        /*0020*/ 	.word	0x00000000


	//----- nvinfo : EIATTR_REGCOUNT
	.align		4
.L_33:
        /*0024*/ 	.byte	0x04, 0x2f
        /*0026*/ 	.short	(.L_35 - .L_34)
	.align		4
.L_34:
        /*0028*/ 	.word	index@(_Z11transposeCUPN6thrust24THRUST_300001_SM_1000_NS7complexIfEES3_i)
        /*002c*/ 	.word	0x0000000a


	//----- nvinfo : EIATTR_FRAME_SIZE
	.align		4
.L_35:
        /*0030*/ 	.byte	0x04, 0x11
        /*0032*/ 	.short	(.L_37 - .L_36)
	.align		4
.L_36:
        /*0034*/ 	.word	index@(_Z11transposeCUPN6thrust24THRUST_300001_SM_1000_NS7complexIfEES3_i)
        /*0038*/ 	.word	0x00000000


	//----- nvinfo : EIATTR_MIN_STACK_SIZE
	.align		4
.L_37:
        /*003c*/ 	.byte	0x04, 0x12
        /*003e*/ 	.short	(.L_39 - .L_38)
	.align		4
.L_38:
        /*0040*/ 	.word	index@(_Z11transposeCUPN6thrust24THRUST_300001_SM_1000_NS7complexIfEES3_i)
        /*0044*/ 	.word	0x00000000


	//----- nvinfo : EIATTR_MIN_STACK_SIZE
	.align		4
.L_39:
        /*0048*/ 	.byte	0x04, 0x12
        /*004a*/ 	.short	(.L_41 - .L_40)
	.align		4
.L_40:
        /*004c*/ 	.word	index@(_Z5altCUPN6thrust24THRUST_300001_SM_1000_NS7complexIfEES3_S3_S3_iS2_S2_)
        /*0050*/ 	.word	0x00000000
.L_41:


//--------------------- .nv.compat                --------------------------
	.section	.nv.compat,"",@"SHT_CUDA_COMPAT_INFO"
	.align	4
        /*0000*/ 	.byte	0x02, 0x09, 0x00, 0x00, 0x02, 0x02, 0x01, 0x00, 0x02, 0x05, 0x05, 0x00, 0x03, 0x07, 0x01, 0x01
        /*0010*/ 	.byte	0x02, 0x03, 0x00, 0x00, 0x02, 0x06, 0x01, 0x00, 0x04, 0x0b, 0x08, 0x00, 0x09, 0x00, 0x00, 0x00
        /*0020*/ 	.byte	0x00, 0x00, 0x00, 0x00


//--------------------- .nv.info._Z11transposeCUPN6thrust24THRUST_300001_SM_1000_NS7complexIfEES3_i --------------------------
	.section	.nv.info._Z11transposeCUPN6thrust24THRUST_300001_SM_1000_NS7complexIfEES3_i,"",@"SHT_CUDA_INFO"
	.sectionflags	@""
	.align	4


	//----- nvinfo : EIATTR_CUDA_API_VERSION
	.align		4
        /*0000*/ 	.byte	0x04, 0x37
        /*0002*/ 	.short	(.L_43 - .L_42)
.L_42:
        /*0004*/ 	.word	0x00000082


	//----- nvinfo : EIATTR_KPARAM_INFO
	.align		4
.L_43:
        /*0008*/ 	.byte	0x04, 0x17
        /*000a*/ 	.short	(.L_45 - .L_44)
.L_44:
        /*000c*/ 	.word	0x00000000
        /*0010*/ 	.short	0x0002
        /*0012*/ 	.short	0x0010
        /*0014*/ 	.byte	0x00, 0xf0, 0x11, 0x00


	//----- nvinfo : EIATTR_KPARAM_INFO
	.align		4
.L_45:
        /*0018*/ 	.byte	0x04, 0x17
        /*001a*/ 	.short	(.L_47 - .L_46)
.L_46:
        /*001c*/ 	.word	0x00000000
        /*0020*/ 	.short	0x0001
        /*0022*/ 	.short	0x0008
        /*0024*/ 	.byte	0x00, 0xf5, 0x21, 0x00


	//----- nvinfo : EIATTR_KPARAM_INFO
	.align		4
.L_47:
        /*0028*/ 	.byte	0x04, 0x17
        /*002a*/ 	.short	(.L_49 - .L_48)
.L_48:
        /*002c*/ 	.word	0x00000000
        /*0030*/ 	.short	0x0000
        /*0032*/ 	.short	0x0000
        /*0034*/ 	.byte	0x00, 0xf5, 0x21, 0x00


	//----- nvinfo : EIATTR_SPARSE_MMA_MASK
	.align		4
.L_49:
        /*0038*/ 	.byte	0x03, 0x50
        /*003a*/ 	.short	0x0000


	//----- nvinfo : EIATTR_MAXREG_COUNT
	.align		4
        /*003c*/ 	.byte	0x03, 0x1b
        /*003e*/ 	.short	0x00ff


	//----- nvinfo : EIATTR_MERCURY_ISA_VERSION
	.align		4
        /*0040*/ 	.byte	0x03, 0x5f
        /*0042*/ 	.short	0x0101


	//----- nvinfo : EIATTR_VRC_CTA_INIT_COUNT
	.align		4
        /*0044*/ 	.byte	0x02, 0x4a
	.zero		1
	.zero		1


	//----- nvinfo : EIATTR_EXIT_INSTR_OFFSETS
	.align		4
        /*0048*/ 	.byte	0x04, 0x1c
        /*004a*/ 	.short	(.L_51 - .L_50)


	//   ....[0]....
.L_50:
        /*004c*/ 	.word	0x000000c0


	//   ....[1]....
        /*0050*/ 	.word	0x00000160


	//----- nvinfo : EIATTR_CBANK_PARAM_SIZE
	.align		4
.L_51:
        /*0054*/ 	.byte	0x03, 0x19
        /*0056*/ 	.short	0x0014


	//----- nvinfo : EIATTR_PARAM_CBANK
	.align		4
        /*0058*/ 	.byte	0x04, 0x0a
        /*005a*/ 	.short	(.L_53 - .L_52)
	.align		4
.L_52:
        /*005c*/ 	.word	index@(.nv.constant0._Z11transposeCUPN6thrust24THRUST_300001_SM_1000_NS7complexIfEES3_i)
        /*0060*/ 	.short	0x0380
        /*0062*/ 	.short	0x0014


	//----- nvinfo : EIATTR_SW_WAR
	.align		4
.L_53:
        /*0064*/ 	.byte	0x04, 0x36
        /*0066*/ 	.short	(.L_55 - .L_54)
.L_54:
        /*0068*/ 	.word	0x00000008
.L_55:


//--------------------- .nv.info._Z5altCUPN6thrust24THRUST_300001_SM_1000_NS7complexIfEES3_S3_S3_iS2_S2_ --------------------------
	.section	.nv.info._Z5altCUPN6thrust24THRUST_300001_SM_1000_NS7complexIfEES3_S3_S3_iS2_S2_,"",@"SHT_CUDA_INFO"
	.sectionflags	@""
	.align	4


	//----- nvinfo : EIATTR_CUDA_API_VERSION
	.align		4
        /*0000*/ 	.byte	0x04, 0x37
        /*0002*/ 	.short	(.L_57 - .L_56)
.L_56:
        /*0004*/ 	.word	0x00000082


	//----- nvinfo : EIATTR_KPARAM_INFO
	.align		4
.L_57:
        /*0008*/ 	.byte	0x04, 0x17
        /*000a*/ 	.short	(.L_59 - .L_58)
.L_58:
        /*000c*/ 	.word	0x00000000
        /*0010*/ 	.short	0x0006
        /*0012*/ 	.short	0x0030
        /*0014*/ 	.byte	0x00, 0xf0, 0x21, 0x00


	//----- nvinfo : EIATTR_KPARAM_INFO
	.align		4
.L_59:
        /*0018*/ 	.byte	0x04, 0x17
        /*001a*/ 	.short	(.L_61 - .L_60)
.L_60:
        /*001c*/ 	.word	0x00000000
        /*0020*/ 	.short	0x0005
        /*0022*/ 	.short	0x0028
        /*0024*/ 	.byte	0x00, 0xf0, 0x21, 0x00


	//----- nvinfo : EIATTR_KPARAM_INFO
	.align		4
.L_61:
        /*0028*/ 	.byte	0x04, 0x17
        /*002a*/ 	.short	(.L_63 - .L_62)
.L_62:
        /*002c*/ 	.word	0x00000000
        /*0030*/ 	.short	0x0004
        /*0032*/ 	.short	0x0020
        /*0034*/ 	.byte	0x00, 0xf0, 0x11, 0x00


	//----- nvinfo : EIATTR_KPARAM_INFO
	.align		4
.L_63:
        /*0038*/ 	.byte	0x04, 0x17
        /*003a*/ 	.short	(.L_65 - .L_64)
.L_64:
        /*003c*/ 	.word	0x00000000
        /*0040*/ 	.short	0x0003
        /*0042*/ 	.short	0x0018
        /*0044*/ 	.byte	0x00, 0xf5, 0x21, 0x00


	//----- nvinfo : EIATTR_KPARAM_INFO
	.align		4
.L_65:
        /*0048*/ 	.byte	0x04, 0x17
        /*004a*/ 	.short	(.L_67 - .L_66)
.L_66:
        /*004c*/ 	.word	0x00000000
        /*0050*/ 	.short	0x0002
        /*0052*/ 	.short	0x0010
        /*0054*/ 	.byte	0x00, 0xf5, 0x21, 0x00


	//----- nvinfo : EIATTR_KPARAM_INFO
	.align		4
.L_67:
        /*0058*/ 	.byte	0x04, 0x17
        /*005a*/ 	.short	(.L_69 - .L_68)
.L_68:
        /*005c*/ 	.word	0x00000000
        /*0060*/ 	.short	0x0001
        /*0062*/ 	.short	0x0008
        /*0064*/ 	.byte	0x00, 0xf5, 0x21, 0x00


	//----- nvinfo : EIATTR_KPARAM_INFO
	.align		4
.L_69:
        /*0068*/ 	.byte	0x04, 0x17
        /*006a*/ 	.short	(.L_71 - .L_70)
.L_70:
        /*006c*/ 	.word	0x00000000
        /*0070*/ 	.short	0x0000
        /*0072*/ 	.short	0x0000
        /*0074*/ 	.byte	0x00, 0xf5, 0x21, 0x00


	//----- nvinfo : EIATTR_SPARSE_MMA_MASK
	.align		4
.L_71:
        /*0078*/ 	.byte	0x03, 0x50
        /*007a*/ 	.short	0x0000


	//----- nvinfo : EIATTR_MAXREG_COUNT
	.align		4
        /*007c*/ 	.byte	0x03, 0x1b
        /*007e*/ 	.short	0x00ff


	//----- nvinfo : EIATTR_MERCURY_ISA_VERSION
	.align		4
        /*0080*/ 	.byte	0x03, 0x5f
        /*0082*/ 	.short	0x0101


	//----- nvinfo : EIATTR_VRC_CTA_INIT_COUNT
	.align		4
        /*0084*/ 	.byte	0x02, 0x4a
	.zero		1
	.zero		1


	//----- nvinfo : EIATTR_EXIT_INSTR_OFFSETS
	.align		4
        /*0088*/ 	.byte	0x04, 0x1c
        /*008a*/ 	.short	(.L_73 - .L_72)


	//   ....[0]....
.L_72:
        /*008c*/ 	.word	0x000000a0


	//   ....[1]....
        /*0090*/ 	.word	0x00000d30


	//   ....[2]....
        /*0094*/ 	.word	0x00001110


	//   ....[3]....
        /*0098*/ 	.word	0x00001300


	//   ....[4]....
        /*009c*/ 	.word	0x000013f0


	//----- nvinfo : EIATTR_CRS_STACK_SIZE
	.align		4
.L_73:
        /*00a0*/ 	.byte	0x04, 0x1e
        /*00a2*/ 	.short	(.L_75 - .L_74)
.L_74:
        /*00a4*/ 	.word	0x00000000


	//----- nvinfo : EIATTR_CBANK_PARAM_SIZE
	.align		4
.L_75:
        /*00a8*/ 	.byte	0x03, 0x19
        /*00aa*/ 	.short	0x0038


	//----- nvinfo : EIATTR_PARAM_CBANK
	.align		4
        /*00ac*/ 	.byte	0x04, 0x0a
        /*00ae*/ 	.short	(.L_77 - .L_76)
	.align		4
.L_76:
        /*00b0*/ 	.word	index@(.nv.constant0._Z5altCUPN6thrust24THRUST_300001_SM_1000_NS7complexIfEES3_S3_S3_iS2_S2_)
        /*00b4*/ 	.short	0x0380
        /*00b6*/ 	.short	0x0038


	//----- nvinfo : EIATTR_SW_WAR
	.align		4
.L_77:
        /*00b8*/ 	.byte	0x04, 0x36
        /*00ba*/ 	.short	(.L_79 - .L_78)
.L_78:
        /*00bc*/ 	.word	0x00000008
.L_79:


//--------------------- .nv.callgraph             --------------------------
	.section	.nv.callgraph,"",@"SHT_CUDA_CALLGRAPH"
	.align	4
	.sectionentsize	8
	.align		4
        /*0000*/ 	.word	0x00000000
	.align		4
        /*0004*/ 	.word	0xffffffff
	.align		4
        /*0008*/ 	.word	0x00000000
	.align		4
        /*000c*/ 	.word	0xfffffffe
	.align		4
        /*0010*/ 	.word	0x00000000
	.align		4
        /*0014*/ 	.word	0xfffffffd
	.align		4
        /*0018*/ 	.word	0x00000000
	.align		4
        /*001c*/ 	.word	0xfffffffc


//--------------------- .nv.constant4             --------------------------
	.section	.nv.constant4,"a",@progbits
	.align	8
	.align		8
.nv.constant4:
        /*0000*/ 	.dword	_ZN28_INTERNAL_e0a2116d_4_k_cu_dt4cuda3std3__45__cpo5beginE
	.align		8
        /*0008*/ 	.dword	_ZN28_INTERNAL_e0a2116d_4_k_cu_dt4cuda3std3__45__cpo3endE
	.align		8
        /*0010*/ 	.dword	_ZN28_INTERNAL_e0a2116d_4_k_cu_dt4cuda3std3__45__cpo6cbeginE
	.align		8
        /*0018*/ 	.dword	_ZN28_INTERNAL_e0a2116d_4_k_cu_dt4cuda3std3__45__cpo4cendE
	.align		8
        /*0020*/ 	.dword	_ZN28_INTERNAL_e0a2116d_4_k_cu_dt4cuda3std3__45__cpo6rbeginE
	.align		8
        /*0028*/ 	.dword	_ZN28_INTERNAL_e0a2116d_4_k_cu_dt4cuda3std3__45__cpo4rendE
	.align		8
        /*0030*/ 	.dword	_ZN28_INTERNAL_e0a2116d_4_k_cu_dt4cuda3std3__45__cpo7crbeginE
	.align		8
        /*0038*/ 	.dword	_ZN28_INTERNAL_e0a2116d_4_k_cu_dt4cuda3std3__45__cpo5crendE
	.align		8
        /*0040*/ 	.dword	_ZN28_INTERNAL_e0a2116d_4_k_cu_dt4cuda3std3__430_GLOBAL__N__e0a2116d_4_k_cu_dt6ignoreE
	.align		8
        /*0048*/ 	.dword	_ZN28_INTERNAL_e0a2116d_4_k_cu_dt4cuda3std3__419piecewise_constructE
	.align		8
        /*0050*/ 	.dword	_ZN28_INTERNAL_e0a2116d_4_k_cu_dt4cuda3std3__48in_placeE
	.align		8
        /*0058*/ 	.dword	_ZN28_INTERNAL_e0a2116d_4_k_cu_dt4cuda3std3__420unreachable_sentinelE
	.align		8
        /*0060*/ 	.dword	_ZN28_INTERNAL_e0a2116d_4_k_cu_dt4cuda3std6ranges3__45__cpo4swapE
	.align		8
        /*0068*/ 	.dword	_ZN28_INTERNAL_e0a2116d_4_k_cu_dt4cuda3std6ranges3__45__cpo9iter_moveE
	.align		8
        /*0070*/ 	.dword	_ZN28_INTERNAL_e0a2116d_4_k_cu_dt4cuda3std6ranges3__45__cpo5beginE
	.align		8
        /*0078*/ 	.dword	_ZN28_INTERNAL_e0a2116d_4_k_cu_dt4cuda3std6ranges3__45__cpo3endE
	.align		8
        /*0080*/ 	.dword	_ZN28_INTERNAL_e0a2116d_4_k_cu_dt4cuda3std6ranges3__45__cpo6cbeginE
	.align		8
        /*0088*/ 	.dword	_ZN28_INTERNAL_e0a2116d_4_k_cu_dt4cuda3std6ranges3__45__cpo4cendE
	.align		8
        /*0090*/ 	.dword	_ZN28_INTERNAL_e0a2116d_4_k_cu_dt4cuda3std6ranges3__45__cpo7advanceE
	.align		8
        /*0098*/ 	.dword	_ZN28_INTERNAL_e0a2116d_4_k_cu_dt4cuda3std6ranges3__45__cpo9iter_swapE
	.align		8
        /*00a0*/ 	.dword	_ZN28_INTERNAL_e0a2116d_4_k_cu_dt4cuda3std6ranges3__45__cpo4nextE
	.align		8
        /*00a8*/ 	.dword	_ZN28_INTERNAL_e0a2116d_4_k_cu_dt4cuda3std6ranges3__45__cpo4prevE
	.align		8
        /*00b0*/ 	.dword	_ZN28_INTERNAL_e0a2116d_4_k_cu_dt4cuda3std6ranges3__45__cpo4dataE
	.align		8
        /*00b8*/ 	.dword	_ZN28_INTERNAL_e0a2116d_4_k_cu_dt4cuda3std6ranges3__45__cpo5cdataE
	.align		8
        /*00c0*/ 	.dword	_ZN28_INTERNAL_e0a2116d_4_k_cu_dt4cuda3std6ranges3__45__cpo4sizeE
	.align		8
        /*00c8*/ 	.dword	_ZN28_INTERNAL_e0a2116d_4_k_cu_dt4cuda3std6ranges3__45__cpo5ssizeE
	.align		8
        /*00d0*/ 	.dword	_ZN28_INTERNAL_e0a2116d_4_k_cu_dt4cuda3std6ranges3__45__cpo8distanceE
	.align		8
        /*00d8*/ 	.dword	_ZN28_INTERNAL_e0a2116d_4_k_cu_dt6thrust24THRUST_300001_SM_1000_NS6system6detail10sequential3seqE


//--------------------- .text._Z11transposeCUPN6thrust24THRUST_300001_SM_1000_NS7complexIfEES3_i --------------------------
	.section	.text._Z11transposeCUPN6thrust24THRUST_300001_SM_1000_NS7complexIfEES3_i,"ax",@progbits
	.align	128
        .global         _Z11transposeCUPN6thrust24THRUST_300001_SM_1000_NS7complexIfEES3_i
        .type           _Z11transposeCUPN6thrust24THRUST_300001_SM_1000_NS7complexIfEES3_i,@function
        .size           _Z11transposeCUPN6thrust24THRUST_300001_SM_1000_NS7complexIfEES3_i,(.L_x_19 - _Z11transposeCUPN6thrust24THRUST_300001_SM_1000_NS7complexIfEES3_i)
        .other          _Z11transposeCUPN6thrust24THRUST_300001_SM_1000_NS7complexIfEES3_i,@"STO_CUDA_ENTRY STV_DEFAULT"
_Z11transposeCUPN6thrust24THRUST_300001_SM_1000_NS7complexIfEES3_i:
.text._Z11transposeCUPN6thrust24THRUST_300001_SM_1000_NS7complexIfEES3_i:
[----:B------:R-:W-:Y:S01]  /*0000*/  LDC R1, c[0x0][0x37c] ;  /* 0x0000df00ff017b82 */ /* 0x000fe20000000800 */
[----:B------:R-:W0:Y:S07]  /*0010*/  S2R R3, SR_TID.X ;  /* 0x0000000000037919 */ /* 0x000e2e0000002100 */
[----:B------:R-:W0:Y:S01]  /*0020*/  LDC R0, c[0x0][0x360] ;  /* 0x0000d800ff007b82 */ /* 0x000e220000000800 */
[----:B------:R-:W1:Y:S01]  /*0030*/  LDCU UR6, c[0x0][0x390] ;  /* 0x00007200ff0677ac */ /* 0x000e620008000800 */
[----:B------:R-:W2:Y:S06]  /*0040*/  S2R R2, SR_TID.Y ;  /* 0x0000000000027919 */ /* 0x000eac0000002200 */
[----:B------:R-:W0:Y:S08]  /*0050*/  S2UR UR4, SR_CTAID.X ;  /* 0x00000000000479c3 */ /* 0x000e300000002500 */
[----:B------:R-:W2:Y:S08]  /*0060*/  S2UR UR5, SR_CTAID.Y ;  /* 0x00000000000579c3 */ /* 0x000eb00000002600 */
[----:B------:R-:W2:Y:S01]  /*0070*/  LDC R7, c[0x0][0x364] ;  /* 0x0000d900ff077b82 */ /* 0x000ea20000000800 */
[----:B0-----:R-:W-:-:S02]  /*0080*/  IMAD R0, R0, UR4, R3 ;  /* 0x0000000400007c24 */ /* 0x001fc4000f8e0203 */
[----:B--2---:R-:W-:-:S05]  /*0090*/  IMAD R7, R7, UR5, R2 ;  /* 0x0000000507077c24 */ /* 0x004fca000f8e0202 */
[----:B------:R-:W-:-:S04]  /*00a0*/  VIMNMX R2, PT, PT, R0, R7, !PT ;  /* 0x0000000700027248 */ /* 0x000fc80007fe0100 */
[----:B-1----:R-:W-:-:S13]  /*00b0*/  ISETP.GE.AND P0, PT, R2, UR6, PT ;  /* 0x0000000602007c0c */ /* 0x002fda000bf06270 */
[----:B------:R-:W-:Y:S05]  /*00c0*/  @P0 EXIT ;  /* 0x000000000000094d */ /* 0x000fea0003800000 */
[----:B------:R-:W0:Y:S01]  /*00d0*/  LDC.64 R4, c[0x0][0x380] ;  /* 0x0000e000ff047b82 */ /* 0x000e220000000a00 */
[----:B------:R-:W1:Y:S01]  /*00e0*/  LDCU.64 UR4, c[0x0][0x358] ;  /* 0x00006b00ff0477ac */ /* 0x000e620008000a00 */
[----:B------:R-:W-:-:S04]  /*00f0*/  IMAD R3, R7, UR6, R0 ;  /* 0x0000000607037c24 */ /* 0x000fc8000f8e0200 */
[----:B0-----:R-:W-:Y:S02]  /*0100*/  IMAD.WIDE R4, R3, 0x8, R4 ;  /* 0x0000000803047825 */ /* 0x001fe400078e0204 */
[----:B------:R-:W0:Y:S04]  /*0110*/  LDC.64 R2, c[0x0][0x388] ;  /* 0x0000e200ff027b82 */ /* 0x000e280000000a00 */
[----:B-1----:R-:W2:Y:S01]  /*0120*/  LDG.E.64 R4, desc[UR4][R4.64] ;  /* 0x0000000404047981 */ /* 0x002ea2000c1e1b00 */
[----:B------:R-:W-:-:S04]  /*0130*/  IMAD R7, R0, UR6, R7 ;  /* 0x0000000600077c24 */ /* 0x000fc8000f8e0207 */
[----:B0-----:R-:W-:-:S05]  /*0140*/  IMAD.WIDE R2, R7, 0x8, R2 ;  /* 0x0000000807027825 */ /* 0x001fca00078e0202 */
[----:B--2---:R-:W-:Y:S01]  /*0150*/  STG.E.64 desc[UR4][R2.64], R4 ;  /* 0x0000000402007986 */ /* 0x004fe2000c101b04 */
[----:B------:R-:W-:Y:S05]  /*0160*/  EXIT ;  /* 0x000000000000794d */ /* 0x000fea0003800000 */
.L_x_0:
[----:B------:R-:W-:-:S00]  /*0170*/  BRA `(.L_x_0) ;  /* 0xfffffffc00fc7947 */ /* 0x000fc0000383ffff */
[----:B------:R-:W-:-:S00]  /*0180*/  NOP ;  /* 0x0000000000007918 */ /* 0x000fc00000000000 */
[----:B------:R-:W-:-:S00]  /*0190*/  NOP ;  /* 0x0000000000007918 */ /* 0x000fc00000000000 */
[----:B------:R-:W-:-:S00]  /*01a0*/  NOP ;  /* 0x0000000000007918 */ /* 0x000fc00000000000 */
[----:B------:R-:W-:-:S00]  /*01b0*/  NOP ;  /* 0x0000000000007918 */ /* 0x000fc00000000000 */
[----:B------:R-:W-:-:S00]  /*01c0*/  NOP ;  /* 0x0000000000007918 */ /* 0x000fc00000000000 */
[----:B------:R-:W-:-:S00]  /*01d0*/  NOP ;  /* 0x0000000000007918 */ /* 0x000fc00000000000 */
[----:B------:R-:W-:-:S00]  /*01e0*/  NOP ;  /* 0x0000000000007918 */ /* 0x000fc00000000000 */
[----:B------:R-:W-:-:S00]  /*01f0*/  NOP ;  /* 0x0000000000007918 */ /* 0x000fc00000000000 */
.L_x_19:


//--------------------- .text._Z5altCUPN6thrust24THRUST_300001_SM_1000_NS7complexIfEES3_S3_S3_iS2_S2_ --------------------------
	.section	.text._Z5altCUPN6thrust24THRUST_300001_SM_1000_NS7complexIfEES3_S3_S3_iS2_S2_,"ax",@progbits
	.align	128
        .global         _Z5altCUPN6thrust24THRUST_300001_SM_1000_NS7complexIfEES3_S3_S3_iS2_S2_
        .type           _Z5altCUPN6thrust24THRUST_300001_SM_1000_NS7complexIfEES3_S3_S3_iS2_S2_,@function
        .size           _Z5altCUPN6thrust24THRUST_300001_SM_1000_NS7complexIfEES3_S3_S3_iS2_S2_,(.L_x_18 - _Z5altCUPN6thrust24THRUST_300001_SM_1000_NS7complexIfEES3_S3_S3_iS2_S2_)
        .other          _Z5altCUPN6thrust24THRUST_300001_SM_1000_NS7complexIfEES3_S3_S3_iS2_S2_,@"STO_CUDA_ENTRY STV_DEFAULT"
_Z5altCUPN6thrust24THRUST_300001_SM_1000_NS7complexIfEES3_S3_S3_iS2_S2_:
.text._Z5altCUPN6thrust24THRUST_300001_SM_1000_NS7complexIfEES3_S3_S3_iS2_S2_:
[----:B------:R-:W-:Y:S01]  /*0000*/  LDC R1, c[0x0][0x37c] ;  /* 0x0000df00ff017b82 */ /* 0x000fe20000000800 */
[----:B------:R-:W0:Y:S07]  /*0010*/  S2R R3, SR_TID.X ;  /* 0x0000000000037919 */ /* 0x000e2e0000002100 */
[----:B------:R-:W0:Y:S01]  /*0020*/  S2UR UR4, SR_CTAID.X ;  /* 0x00000000000479c3 */ /* 0x000e220000002500 */
[----:B------:R-:W1:Y:S07]  /*0030*/  LDCU.64 UR6, c[0x0][0x390] ;  /* 0x00007200ff0677ac */ /* 0x000e6e0008000a00 */
[----:B------:R-:W0:Y:S08]  /*0040*/  LDC R2, c[0x0][0x360] ;  /* 0x0000d800ff027b82 */ /* 0x000e300000000800 */
[----:B------:R-:W2:Y:S01]  /*0050*/  LDC R13, c[0x0][0x3a0] ;  /* 0x0000e800ff0d7b82 */ /* 0x000ea20000000800 */
[----:B0-----:R-:W-:Y:S01]  /*0060*/  IMAD R2, R2, UR4, R3 ;  /* 0x0000000402027c24 */ /* 0x001fe2000f8e0203 */
[----:B--2---:R-:W-:-:S04]  /*0070*/  IADD3 R3, PT, PT, R13, -0x1, RZ ;  /* 0xffffffff0d037810 */ /* 0x004fc80007ffe0ff */
[----:B------:R-:W-:-:S04]  /*0080*/  ISETP.GE.AND P0, PT, R2, R3, PT ;  /* 0x000000030200720c */ /* 0x000fc80003f06270 */
[----:B------:R-:W-:-:S13]  /*0090*/  ISETP.LT.OR P0, PT, R2, 0x1, P0 ;  /* 0x000000010200780c */ /* 0x000fda0000701670 */
[----:B-1----:R-:W-:Y:S05]  /*00a0*/  @P0 EXIT ;  /* 0x000000000000094d */ /* 0x002fea0003800000 */
[----:B------:R-:W0:Y:S01]  /*00b0*/  LDC.64 R10, c[0x0][0x380] ;  /* 0x0000e000ff0a7b82 */ /* 0x000e220000000a00 */
[----:B------:R-:W1:Y:S01]  /*00c0*/  LDCU.64 UR4, c[0x0][0x358] ;  /* 0x00006b00ff0477ac */ /* 0x000e620008000a00 */
[----:B------:R-:W-:-:S05]  /*00d0*/  IMAD R3, R2, R13, RZ ;  /* 0x0000000d02037224 */ /* 0x000fca00078e02ff */
[C---:B------:R-:W-:Y:S01]  /*00e0*/  IADD3 R4, PT, PT, R3.reuse, -R13, RZ ;  /* 0x8000000d03047210 */ /* 0x040fe20007ffe0ff */
[----:B------:R-:W2:Y:S08]  /*00f0*/  LDC.64 R20, c[0x0][0x3a8] ;  /* 0x0000ea00ff147b82 */ /* 0x000eb00000000a00 */
[----:B------:R-:W3:Y:S01]  /*0100*/  LDC.64 R18, c[0x0][0x388] ;  /* 0x0000e200ff127b82 */ /* 0x000ee20000000a00 */
[----:B0-----:R-:W-:-:S07]  /*0110*/  IMAD.WIDE R16, R3, 0x8, R10 ;  /* 0x0000000803107825 */ /* 0x001fce00078e020a */
[----:B------:R-:W0:Y:S01]  /*0120*/  LDC.64 R6, c[0x0][0x398] ;  /* 0x0000e600ff067b82 */ /* 0x000e220000000a00 */
[----:B------:R-:W-:Y:S01]  /*0130*/  IMAD.WIDE R10, R4, 0x8, R10 ;  /* 0x00000008040a7825 */ /* 0x000fe200078e020a */
[----:B-1----:R-:W4:Y:S03]  /*0140*/  LDG.E.64 R8, desc[UR4][R16.64] ;  /* 0x0000000410087981 */ /* 0x002f26000c1e1b00 */
[----:B------:R-:W-:Y:S02]  /*0150*/  IMAD.WIDE R12, R13, 0x8, R16 ;  /* 0x000000080d0c7825 */ /* 0x000fe400078e0210 */
[----:B------:R-:W5:Y:S04]  /*0160*/  LDG.E.64 R10, desc[UR4][R10.64] ;  /* 0x000000040a0a7981 */ /* 0x000f68000c1e1b00 */
[----:B------:R-:W5:Y:S01]  /*0170*/  LDG.E.64 R12, desc[UR4][R12.64] ;  /* 0x000000040c0c7981 */ /* 0x000f62000c1e1b00 */
[C---:B--2---:R-:W-:Y:S01]  /*0180*/  FMUL R26, R20.reuse, 0.5 ;  /* 0x3f000000141a7820 */ /* 0x044fe20000400000 */
[----:B------:R-:W-:Y:S01]  /*0190*/  FMUL R5, R21, 0.5 ;  /* 0x3f00000015057820 */ /* 0x000fe20000400000 */
[----:B------:R-:W-:Y:S01]  /*01a0*/  FADD R15, -R20, 1 ;  /* 0x3f800000140f7421 */ /* 0x000fe20000000100 */
[----:B---3--:R-:W-:-:S04]  /*01b0*/  IMAD.WIDE R18, R3, 0x8, R18 ;  /* 0x0000000803127825 */ /* 0x008fc800078e0212 */
[----:B-----5:R-:W-:Y:S01]  /*01c0*/  FADD R0, R11, R13 ;  /* 0x0000000d0b007221 */ /* 0x020fe20000000000 */
[----:B------:R-:W-:Y:S01]  /*01d0*/  FADD R14, R10, R12 ;  /* 0x0000000c0a0e7221 */ /* 0x000fe20000000000 */
[-C--:B----4-:R-:W-:Y:S02]  /*01e0*/  FMUL R10, R8, R21.reuse ;  /* 0x00000015080a7220 */ /* 0x090fe40000400000 */
[CC--:B------:R-:W-:Y:S01]  /*01f0*/  FMUL R20, R26.reuse, R0.reuse ;  /* 0x000000001a147220 */ /* 0x0c0fe20000400000 */
[----:B------:R-:W-:Y:S01]  /*0200*/  FMUL R11, R5, R0 ;  /* 0x00000000050b7220 */ /* 0x000fe20000400000 */
[----:B------:R-:W-:Y:S02]  /*0210*/  FMUL R0, R9, R21 ;  /* 0x0000001509007220 */ /* 0x000fe40000400000 */
[-C--:B------:R-:W-:Y:S01]  /*0220*/  FFMA R20, R5, R14.reuse, R20 ;  /* 0x0000000e05147223 */ /* 0x080fe20000000014 */
[----:B------:R-:W-:Y:S01]  /*0230*/  FFMA R5, R26, R14, -R11 ;  /* 0x0000000e1a057223 */ /* 0x000fe2000000080b */
[C---:B------:R-:W-:Y:S01]  /*0240*/  FFMA R0, R15.reuse, R8, R0 ;  /* 0x000000080f007223 */ /* 0x040fe20000000000 */
[----:B------:R-:W-:Y:S01]  /*0250*/  FFMA R11, R15, R9, -R10 ;  /* 0x000000090f0b7223 */ /* 0x000fe2000000080a */
[----:B0-----:R-:W-:-:S04]  /*0260*/  IMAD.WIDE R12, R3, 0x8, R6 ;  /* 0x00000008030c7825 */ /* 0x001fc800078e0206 */
[----:B------:R-:W-:Y:S01]  /*0270*/  FADD R10, R0, R5 ;  /* 0x00000005000a7221 */ /* 0x000fe20000000000 */
[----:B------:R-:W-:Y:S01]  /*0280*/  FADD R11, R11, R20 ;  /* 0x000000140b0b7221 */ /* 0x000fe20000000000 */
[----:B------:R-:W0:Y:S04]  /*0290*/  LDC.64 R6, c[0x0][0x3b0] ;  /* 0x0000ec00ff067b82 */ /* 0x000e280000000a00 */
[----:B------:R1:W-:Y:S04]  /*02a0*/  STG.E.64 desc[UR4][R18.64], R10 ;  /* 0x0000000a12007986 */ /* 0x0003e8000c101b04 */
[----:B------:R-:W2:Y:S01]  /*02b0*/  LDG.E.64 R12, desc[UR4][R12.64] ;  /* 0x000000040c0c7981 */ /* 0x000ea2000c1e1b00 */
[----:B0-----:R-:W-:-:S05]  /*02c0*/  FADD R0, |R6|, |R7| ;  /* 0x4000000706007221 */ /* 0x001fca0000000200 */
[----:B------:R-:W-:-:S04]  /*02d0*/  IADD3 R5, PT, PT, R0, 0x1800000, RZ ;  /* 0x0180000000057810 */ /* 0x000fc80007ffe0ff */
[----:B------:R-:W-:-:S04]  /*02e0*/  LOP3.LUT R5, R5, 0x7f800000, RZ, 0xc0, !PT ;  /* 0x7f80000005057812 */ /* 0x000fc800078ec0ff */
[----:B------:R-:W-:Y:S01]  /*02f0*/  ISETP.GT.U32.AND P0, PT, R5, 0x1ffffff, PT ;  /* 0x01ffffff0500780c */ /* 0x000fe20003f04070 */
[----:B--2---:R-:W-:Y:S01]  /*0300*/  FADD R7, R10, R12 ;  /* 0x0000000c0a077221 */ /* 0x004fe20000000000 */
[----:B------:R-:W-:-:S11]  /*0310*/  FADD R8, R11, R13 ;  /* 0x0000000d0b087221 */ /* 0x000fd60000000000 */
[----:B-1----:R-:W-:Y:S05]  /*0320*/  @P0 BRA `(.L_x_1) ;  /* 0x00000000000c0947 */ /* 0x002fea0003800000 */
[----:B------:R-:W-:-:S07]  /*0330*/  MOV R24, 0x350 ;  /* 0x0000035000187802 */ /* 0x000fce0000000f00 */
[----:B------:R-:W-:Y:S05]  /*0340*/  CALL.REL.NOINC `($__internal_0_$__cuda_sm20_rcp_rn_f32_slowpath) ;  /* 0x00000010002c7944 */ /* 0x000fea0003c00000 */
[----:B------:R-:W-:Y:S05]  /*0350*/  BRA `(.L_x_2) ;  /* 0x0000000000107947 */ /* 0x000fea0003800000 */
.L_x_1:
[----:B------:R-:W0:Y:S02]  /*0360*/  MUFU.RCP R31, R0 ;  /* 0x00000000001f7308 */ /* 0x000e240000001000 */
[----:B0-----:R-:W-:-:S04]  /*0370*/  FFMA R5, R0, R31, -1 ;  /* 0xbf80000000057423 */ /* 0x001fc8000000001f */
[----:B------:R-:W-:-:S04]  /*0380*/  FADD.FTZ R6, -R5, -RZ ;  /* 0x800000ff05067221 */ /* 0x000fc80000010100 */
[----:B------:R-:W-:-:S07]  /*0390*/  FFMA R31, R31, R6, R31 ;  /* 0x000000061f1f7223 */ /* 0x000fce000000001f */
.L_x_2:
[----:B------:R-:W0:Y:S01]  /*03a0*/  LDCU.64 UR8, c[0x0][0x3b0] ;  /* 0x00007600ff0877ac */ /* 0x000e220008000a00 */
[-C--:B------:R-:W-:Y:S01]  /*03b0*/  FMUL R7, R7, R31.reuse ;  /* 0x0000001f07077220 */ /* 0x080fe20000400000 */
[----:B------:R-:W-:Y:S01]  /*03c0*/  FMUL R8, R8, R31 ;  /* 0x0000001f08087220 */ /* 0x000fe20000400000 */
[C---:B0-----:R-:W-:Y:S01]  /*03d0*/  FMUL R5, R31.reuse, UR9 ;  /* 0x000000091f057c20 */ /* 0x041fe20008400000 */
[----:B------:R-:W-:-:S03]  /*03e0*/  FMUL R6, R31, UR8 ;  /* 0x000000081f067c20 */ /* 0x000fc60008400000 */
[----:B------:R-:W-:-:S04]  /*03f0*/  FMUL R9, R5, R5 ;  /* 0x0000000505097220 */ /* 0x000fc80000400000 */
[----:B------:R-:W-:-:S05]  /*0400*/  FFMA R10, R6, R6, R9 ;  /* 0x00000006060a7223 */ /* 0x000fca0000000009 */
[----:B------:R-:W-:-:S04]  /*0410*/  IADD3 R0, PT, PT, R10, 0x1800000, RZ ;  /* 0x018000000a007810 */ /* 0x000fc80007ffe0ff */
[----:B------:R-:W-:-:S04]  /*0420*/  LOP3.LUT R0, R0, 0x7f800000, RZ, 0xc0, !PT ;  /* 0x7f80000000007812 */ /* 0x000fc800078ec0ff */
[----:B------:R-:W-:-:S13]  /*0430*/  ISETP.GT.U32.AND P0, PT, R0, 0x1ffffff, PT ;  /* 0x01ffffff0000780c */ /* 0x000fda0003f04070 */
[----:B------:R-:W-:Y:S05]  /*0440*/  @P0 BRA `(.L_x_3) ;  /* 0x0000000000100947 */ /* 0x000fea0003800000 */
[----:B------:R-:W-:Y:S02]  /*0450*/  MOV R0, R10 ;  /* 0x0000000a00007202 */ /* 0x000fe40000000f00 */
[----:B------:R-:W-:-:S07]  /*0460*/  MOV R24, 0x480 ;  /* 0x0000048000187802 */ /* 0x000fce0000000f00 */
[----:B------:R-:W-:Y:S05]  /*0470*/  CALL.REL.NOINC `($__internal_0_$__cuda_sm20_rcp_rn_f32_slowpath) ;  /* 0x0000000c00e07944 */ /* 0x000fea0003c00000 */
[----:B------:R-:W-:Y:S05]  /*0480*/  BRA `(.L_x_4) ;  /* 0x0000000000107947 */ /* 0x000fea0003800000 */
.L_x_3:
[----:B------:R-:W0:Y:S02]  /*0490*/  MUFU.RCP R31, R10 ;  /* 0x0000000a001f7308 */ /* 0x000e240000001000 */
[----:B0-----:R-:W-:-:S04]  /*04a0*/  FFMA R0, R10, R31, -1 ;  /* 0xbf8000000a007423 */ /* 0x001fc8000000001f */
[----:B------:R-:W-:-:S04]  /*04b0*/  FADD.FTZ R0, -R0, -RZ ;  /* 0x800000ff00007221 */ /* 0x000fc80000010100 */
[----:B------:R-:W-:-:S07]  /*04c0*/  FFMA R31, R31, R0, R31 ;  /* 0x000000001f1f7223 */ /* 0x000fce000000001f */
.L_x_4:
[----:B------:R-:W0:Y:S01]  /*04d0*/  LDC R21, c[0x0][0x3a0] ;  /* 0x0000e800ff157b82 */ /* 0x000e220000000800 */
[-C--:B------:R-:W-:Y:S01]  /*04e0*/  FMUL R0, R8, R5.reuse ;  /* 0x0000000508007220 */ /* 0x080fe20000400000 */
[----:B------:R-:W-:-:S03]  /*04f0*/  FMUL R5, R7, R5 ;  /* 0x0000000507057220 */ /* 0x000fc60000400000 */
[-C--:B------:R-:W-:Y:S01]  /*0500*/  FFMA R0, R7, R6.reuse, R0 ;  /* 0x0000000607007223 */ /* 0x080fe20000000000 */
[----:B------:R-:W-:-:S03]  /*0510*/  FFMA R6, R8, R6, -R5 ;  /* 0x0000000608067223 */ /* 0x000fc60000000805 */
[-C--:B------:R-:W-:Y:S01]  /*0520*/  FMUL R30, R0, R31.reuse ;  /* 0x0000001f001e7220 */ /* 0x080fe20000400000 */
[----:B------:R-:W-:-:S05]  /*0530*/  FMUL R31, R6, R31 ;  /* 0x0000001f061f7220 */ /* 0x000fca0000400000 */
[----:B------:R1:W-:Y:S01]  /*0540*/  STG.E.64 desc[UR4][R18.64], R30 ;  /* 0x0000001e12007986 */ /* 0x0003e2000c101b04 */
[----:B0-----:R-:W-:-:S13]  /*0550*/  ISETP.GE.AND P0, PT, R21, 0x3, PT ;  /* 0x000000031500780c */ /* 0x001fda0003f06270 */
[----:B-1----:R-:W-:Y:S05]  /*0560*/  @!P0 BRA `(.L_x_5) ;  /* 0x0000000400e88947 */ /* 0x002fea0003800000 */
[----:B------:R-:W0:Y:S01]  /*0570*/  LDC.64 R10, c[0x0][0x380] ;  /* 0x0000e000ff0a7b82 */ /* 0x000e220000000a00 */
[----:B------:R-:W-:Y:S01]  /*0580*/  IMAD R2, R2, R21, R21 ;  /* 0x0000001502027224 */ /* 0x000fe200078e0215 */
[----:B------:R-:W-:Y:S01]  /*0590*/  IADD3 R25, PT, PT, R3, 0x1, RZ ;  /* 0x0000000103197810 */ /* 0x000fe20007ffe0ff */
[----:B------:R-:W1:Y:S03]  /*05a0*/  LDCU.64 UR8, c[0x0][0x3b0] ;  /* 0x00007600ff0877ac */ /* 0x000e660008000a00 */
[----:B------:R-:W-:Y:S02]  /*05b0*/  IADD3 R3, PT, PT, R2, 0x1, RZ ;  /* 0x0000000102037810 */ /* 0x000fe40007ffe0ff */
[----:B------:R-:W2:Y:S08]  /*05c0*/  LDC.64 R8, c[0x0][0x398] ;  /* 0x0000e600ff087b82 */ /* 0x000eb00000000a00 */
[----:B------:R-:W3:Y:S01]  /*05d0*/  LDC.64 R6, c[0x0][0x388] ;  /* 0x0000e200ff067b82 */ /* 0x000ee20000000a00 */
[----:B0-----:R-:W-:-:S04]  /*05e0*/  IMAD.WIDE R22, R4, 0x8, R10 ;  /* 0x0000000804167825 */ /* 0x001fc800078e020a */
[----:B------:R-:W-:Y:S01]  /*05f0*/  IMAD.WIDE.U32 R12, R25, 0x8, R10 ;  /* 0x00000008190c7825 */ /* 0x000fe200078e000a */
[----:B------:R-:W-:-:S03]  /*0600*/  IADD3 R14, P0, PT, R22, 0x8, RZ ;  /* 0x00000008160e7810 */ /* 0x000fc60007f1e0ff */
[----:B------:R-:W-:Y:S01]  /*0610*/  IMAD.WIDE.U32 R2, R3, 0x8, R10 ;  /* 0x0000000803027825 */ /* 0x000fe200078e000a */
[----:B------:R-:W-:-:S03]  /*0620*/  IADD3.X R11, PT, PT, RZ, R23, RZ, P0, !PT ;  /* 0x00000017ff0b7210 */ /* 0x000fc600007fe4ff */
[C---:B--2---:R-:W-:Y:S01]  /*0630*/  IMAD.WIDE.U32 R4, R25.reuse, 0x8, R8 ;  /* 0x0000000819047825 */ /* 0x044fe200078e0008 */
[----:B------:R-:W-:Y:S02]  /*0640*/  MOV R10, R2 ;  /* 0x00000002000a7202 */ /* 0x000fe40000000f00 */
[----:B------:R-:W-:Y:S01]  /*0650*/  MOV R9, R3 ;  /* 0x0000000300097202 */ /* 0x000fe20000000f00 */
[----:B---3--:R-:W-:Y:S01]  /*0660*/  IMAD.WIDE.U32 R22, R25, 0x8, R6 ;  /* 0x0000000819167825 */ /* 0x008fe200078e0006 */
[----:B------:R-:W-:Y:S02]  /*0670*/  MOV R8, R4 ;  /* 0x0000000400087202 */ /* 0x000fe40000000f00 */
[----:B------:R-:W-:Y:S02]  /*0680*/  MOV R7, R5 ;  /* 0x0000000500077202 */ /* 0x000fe40000000f00 */
[----:B------:R-:W-:Y:S02]  /*0690*/  MOV R6, R22 ;  /* 0x0000001600067202 */ /* 0x000fe40000000f00 */
[----:B------:R-:W-:-:S02]  /*06a0*/  MOV R5, R23 ;  /* 0x0000001700057202 */ /* 0x000fc40000000f00 */
[----:B------:R-:W-:Y:S02]  /*06b0*/  IADD3 R4, PT, PT, -R21, RZ, RZ ;  /* 0x000000ff15047210 */ /* 0x000fe40007ffe1ff */
[----:B------:R-:W-:Y:S02]  /*06c0*/  MOV R2, R18 ;  /* 0x0000001200027202 */ /* 0x000fe40000000f00 */
[----:B-1----:R-:W-:-:S07]  /*06d0*/  MOV R3, R19 ;  /* 0x0000001300037202 */ /* 0x002fce0000000f00 */
.L_x_10:
[----:B------:R-:W-:Y:S01]  /*06e0*/  MOV R20, R14 ;  /* 0x0000000e00147202 */ /* 0x000fe20000000f00 */
[----:B------:R-:W2:Y:S01]  /*06f0*/  LDG.E.64 R24, desc[UR4][R12.64] ;  /* 0x000000040c187981 */ /* 0x000ea2000c1e1b00 */
[----:B------:R-:W-:Y:S01]  /*0700*/  MOV R21, R11 ;  /* 0x0000000b00157202 */ /* 0x000fe20000000f00 */
[----:B------:R-:W2:Y:S01]  /*0710*/  LDC R28, c[0x0][0x3ac] ;  /* 0x0000eb00ff1c7b82 */ /* 0x000ea20000000800 */
[----:B------:R-:W-:Y:S02]  /*0720*/  MOV R22, R10 ;  /* 0x0000000a00167202 */ /* 0x000fe40000000f00 */
[----:B------:R-:W-:Y:S02]  /*0730*/  MOV R23, R9 ;  /* 0x0000000900177202 */ /* 0x000fe40000000f00 */
[----:B------:R-:W3:Y:S04]  /*0740*/  LDG.E.64 R20, desc[UR4][R20.64] ;  /* 0x0000000414147981 */ /* 0x000ee8000c1e1b00 */
[----:B------:R-:W3:Y:S01]  /*0750*/  LDG.E.64 R22, desc[UR4][R22.64] ;  /* 0x0000000416167981 */ /* 0x000ee2000c1e1b00 */
[----:B--2---:R-:W-:-:S04]  /*0760*/  FMUL R0, R25, R28 ;  /* 0x0000001c19007220 */ /* 0x004fc80000400000 */
[----:B------:R-:W-:Y:S01]  /*0770*/  FFMA R27, R15, R24, R0 ;  /* 0x000000180f1b7223 */ /* 0x000fe20000000000 */
[----:B------:R-:W-:Y:S01]  /*0780*/  FMUL R0, R28, 0.5 ;  /* 0x3f0000001c007820 */ /* 0x000fe20000400000 */
[----:B---3--:R-:W-:Y:S01]  /*0790*/  FADD R31, R21, R23 ;  /* 0x00000017151f7221 */ /* 0x008fe20000000000 */
[----:B------:R-:W-:Y:S02]  /*07a0*/  FADD R29, R20, R22 ;  /* 0x00000016141d7221 */ /* 0x000fe40000000000 */
[----:B------:R-:W2:Y:S01]  /*07b0*/  LDG.E.64 R22, desc[UR4][R2.64] ;  /* 0x0000000402167981 */ /* 0x000ea2000c1e1b00 */
[----:B------:R-:W-:-:S04]  /*07c0*/  FMUL R21, R0, R31 ;  /* 0x0000001f00157220 */ /* 0x000fc80000400000 */
[----:B------:R-:W-:Y:S01]  /*07d0*/  FFMA R20, R26, R29, -R21 ;  /* 0x0000001d1a147223 */ /* 0x000fe20000000815 */
[----:B------:R-:W-:-:S03]  /*07e0*/  MOV R21, R7 ;  /* 0x0000000700157202 */ /* 0x000fc60000000f00 */
[----:B------:R-:W-:Y:S01]  /*07f0*/  FADD R27, R27, R20 ;  /* 0x000000141b1b7221 */ /* 0x000fe20000000000 */
[----:B------:R-:W-:-:S06]  /*0800*/  MOV R20, R8 ;  /* 0x0000000800147202 */ /* 0x000fcc0000000f00 */
[----:B------:R-:W3:Y:S01]  /*0810*/  LDG.E.64 R20, desc[UR4][R20.64] ;  /* 0x0000000414147981 */ /* 0x000ee2000c1e1b00 */
[----:B------:R-:W-:Y:S01]  /*0820*/  FMUL R24, R24, R28 ;  /* 0x0000001c18187220 */ /* 0x000fe20000400000 */
[----:B------:R-:W-:-:S03]  /*0830*/  FMUL R31, R26, R31 ;  /* 0x0000001f1a1f7220 */ /* 0x000fc60000400000 */
[----:B------:R-:W-:Y:S01]  /*0840*/  FFMA R24, R15, R25, -R24 ;  /* 0x000000190f187223 */ /* 0x000fe20000000818 */
[----:B------:R-:W-:-:S04]  /*0850*/  FFMA R31, R0, R29, R31 ;  /* 0x0000001d001f7223 */ /* 0x000fc8000000001f */
[----:B------:R-:W-:Y:S01]  /*0860*/  FADD R24, R24, R31 ;  /* 0x0000001f18187221 */ /* 0x000fe20000000000 */
[----:B--2---:R-:W-:-:S03]  /*0870*/  FMUL R25, R0, R23 ;  /* 0x0000001700197220 */ /* 0x004fc60000400000 */
[----:B---3--:R-:W-:Y:S01]  /*0880*/  FADD R28, R21, R24 ;  /* 0x00000018151c7221 */ /* 0x008fe20000000000 */
[-C--:B------:R-:W-:Y:S01]  /*0890*/  FMUL R24, R0, R22.reuse ;  /* 0x0000001600187220 */ /* 0x080fe20000400000 */
[C---:B------:R-:W-:Y:S01]  /*08a0*/  FFMA R22, R26.reuse, R22, -R25 ;  /* 0x000000161a167223 */ /* 0x040fe20000000819 */
[----:B------:R-:W-:Y:S02]  /*08b0*/  MOV R25, UR7 ;  /* 0x0000000700197c02 */ /* 0x000fe40008000f00 */
[----:B------:R-:W-:Y:S01]  /*08c0*/  FFMA R23, R26, R23, R24 ;  /* 0x000000171a177223 */ /* 0x000fe20000000018 */
[----:B------:R-:W-:Y:S01]  /*08d0*/  MOV R24, UR6 ;  /* 0x0000000600187c02 */ /* 0x000fe20008000f00 */
[----:B------:R-:W-:-:S04]  /*08e0*/  FADD R27, R20, R27 ;  /* 0x0000001b141b7221 */ /* 0x000fc80000000000 */
[----:B------:R-:W2:Y:S01]  /*08f0*/  LDG.E.64 R20, desc[UR4][R24.64] ;  /* 0x0000000418147981 */ /* 0x000ea2000c1e1b00 */
[----:B------:R-:W-:Y:S01]  /*0900*/  FADD R22, R27, R22 ;  /* 0x000000161b167221 */ /* 0x000fe20000000000 */
[----:B------:R-:W-:Y:S01]  /*0910*/  FADD R23, R28, R23 ;  /* 0x000000171c177221 */ /* 0x000fe20000000000 */
[C---:B--2---:R-:W-:Y:S01]  /*0920*/  FMUL R27, R0.reuse, R21 ;  /* 0x00000015001b7220 */ /* 0x044fe20000400000 */
[----:B------:R-:W-:-:S03]  /*0930*/  FMUL R0, R0, R20 ;  /* 0x0000001400007220 */ /* 0x000fc60000400000 */
[C---:B------:R-:W-:Y:S01]  /*0940*/  FFMA R27, R26.reuse, R20, -R27 ;  /* 0x000000141a1b7223 */ /* 0x040fe2000000081b */
[----:B------:R-:W-:-:S03]  /*0950*/  FFMA R0, R26, R21, R0 ;  /* 0x000000151a007223 */ /* 0x000fc60000000000 */
[----:B------:R-:W-:Y:S01]  /*0960*/  FADD R27, R27, UR8 ;  /* 0x000000081b1b7e21 */ /* 0x000fe20008000000 */
[----:B------:R-:W-:-:S04]  /*0970*/  FADD R32, R0, UR9 ;  /* 0x0000000900207e21 */ /* 0x000fc80008000000 */
[----:B------:R-:W-:-:S05]  /*0980*/  FADD R20, |R27|, |R32| ;  /* 0x400000201b147221 */ /* 0x000fca0000000200 */
        /* <DEDUP_REMOVED lines=8> */
.L_x_6:
[----:B------:R-:W0:Y:S02]  /*0a10*/  MUFU.RCP R31, R20 ;  /* 0x00000014001f7308 */ /* 0x000e240000001000 */
[----:B0-----:R-:W-:-:S04]  /*0a20*/  FFMA R0, R20, R31, -1 ;  /* 0xbf80000014007423 */ /* 0x001fc8000000001f */
[----:B------:R-:W-:-:S04]  /*0a30*/  FADD.FTZ R0, -R0, -RZ ;  /* 0x800000ff00007221 */ /* 0x000fc80000010100 */
[----:B------:R-:W-:-:S07]  /*0a40*/  FFMA R31, R31, R0, R31 ;  /* 0x000000001f1f7223 */ /* 0x000fce000000001f */
.L_x_7:
[-C--:B------:R-:W-:Y:S01]  /*0a50*/  FMUL R25, R32, R31.reuse ;  /* 0x0000001f20197220 */ /* 0x080fe20000400000 */
[-C--:B------:R-:W-:Y:S01]  /*0a60*/  FMUL R27, R27, R31.reuse ;  /* 0x0000001f1b1b7220 */ /* 0x080fe20000400000 */
[-C--:B------:R-:W-:Y:S01]  /*0a70*/  FMUL R22, R22, R31.reuse ;  /* 0x0000001f16167220 */ /* 0x080fe20000400000 */
[----:B------:R-:W-:Y:S01]  /*0a80*/  FMUL R32, R23, R31 ;  /* 0x0000001f17207220 */ /* 0x000fe20000400000 */
        /* <DEDUP_REMOVED lines=10> */
.L_x_8:
[----:B------:R-:W0:Y:S02]  /*0b30*/  MUFU.RCP R31, R20 ;  /* 0x00000014001f7308 */ /* 0x000e240000001000 */
[----:B0-----:R-:W-:-:S04]  /*0b40*/  FFMA R0, R20, R31, -1 ;  /* 0xbf80000014007423 */ /* 0x001fc8000000001f */
[----:B------:R-:W-:-:S04]  /*0b50*/  FADD.FTZ R0, -R0, -RZ ;  /* 0x800000ff00007221 */ /* 0x000fc80000010100 */
[----:B------:R-:W-:-:S07]  /*0b60*/  FFMA R31, R31, R0, R31 ;  /* 0x000000001f1f7223 */ /* 0x000fce000000001f */
.L_x_9:
[-C--:B------:R-:W-:Y:S01]  /*0b70*/  FMUL R21, R32, R25.reuse ;  /* 0x0000001920157220 */ /* 0x080fe20000400000 */
[C---:B------:R-:W-:Y:S01]  /*0b80*/  FMUL R25, R22.reuse, R25 ;  /* 0x0000001916197220 */ /* 0x040fe20000400000 */
[----:B------:R-:W-:Y:S01]  /*0b90*/  MOV R23, R5 ;  /* 0x0000000500177202 */ /* 0x000fe20000000f00 */
[----:B------:R-:W-:Y:S01]  /*0ba0*/  UIADD3 UR6, UP0, UPT, UR6, 0x8, URZ ;  /* 0x0000000806067890 */ /* 0x000fe2000ff1e0ff */
[-C--:B------:R-:W-:Y:S01]  /*0bb0*/  FFMA R20, R22, R27.reuse, R21 ;  /* 0x0000001b16147223 */ /* 0x080fe20000000015 */
[----:B------:R-:W-:Y:S01]  /*0bc0*/  FFMA R32, R32, R27, -R25 ;  /* 0x0000001b20207223 */ /* 0x000fe20000000819 */
[----:B------:R-:W-:Y:S01]  /*0bd0*/  MOV R22, R6 ;  /* 0x0000000600167202 */ /* 0x000fe20000000f00 */
[----:B------:R-:W-:Y:S01]  /*0be0*/  UIADD3.X UR7, UPT, UPT, URZ, UR7, URZ, UP0, !UPT ;  /* 0x00000007ff077290 */ /* 0x000fe200087fe4ff */
[-C--:B------:R-:W-:Y:S01]  /*0bf0*/  FMUL R20, R20, R31.reuse ;  /* 0x0000001f14147220 */ /* 0x080fe20000400000 */
[----:B------:R-:W-:Y:S01]  /*0c00*/  FMUL R21, R32, R31 ;  /* 0x0000001f20157220 */ /* 0x000fe20000400000 */
[----:B------:R-:W-:-:S02]  /*0c10*/  IADD3 R2, P4, PT, R2, 0x8, RZ ;  /* 0x0000000802027810 */ /* 0x000fc40007f9e0ff */
[----:B------:R-:W-:Y:S02]  /*0c20*/  IADD3 R4, PT, PT, R4, 0x1, RZ ;  /* 0x0000000104047810 */ /* 0x000fe40007ffe0ff */
[----:B------:R0:W-:Y:S01]  /*0c30*/  STG.E.64 desc[UR4][R22.64], R20 ;  /* 0x0000001416007986 */ /* 0x0001e2000c101b04 */
[----:B------:R-:W-:Y:S02]  /*0c40*/  IADD3.X R3, PT, PT, RZ, R3, RZ, P4, !PT ;  /* 0x00000003ff037210 */ /* 0x000fe400027fe4ff */
[----:B------:R-:W-:Y:S02]  /*0c50*/  ISETP.NE.AND P4, PT, R4, -0x2, PT ;  /* 0xfffffffe0400780c */ /* 0x000fe40003f85270 */
[----:B------:R-:W-:Y:S02]  /*0c60*/  IADD3 R14, P0, PT, R14, 0x8, RZ ;  /* 0x000000080e0e7810 */ /* 0x000fe40007f1e0ff */
[----:B------:R-:W-:Y:S02]  /*0c70*/  IADD3 R10, P3, PT, R10, 0x8, RZ ;  /* 0x000000080a0a7810 */ /* 0x000fe40007f7e0ff */
[----:B------:R-:W-:-:S02]  /*0c80*/  IADD3 R8, P2, PT, R8, 0x8, RZ ;  /* 0x0000000808087810 */ /* 0x000fc40007f5e0ff */
[----:B------:R-:W-:Y:S02]  /*0c90*/  IADD3 R12, P1, PT, R12, 0x8, RZ ;  /* 0x000000080c0c7810 */ /* 0x000fe40007f3e0ff */
[----:B------:R-:W-:Y:S02]  /*0ca0*/  IADD3 R6, P5, PT, R6, 0x8, RZ ;  /* 0x0000000806067810 */ /* 0x000fe40007fbe0ff */
[----:B------:R-:W-:Y:S02]  /*0cb0*/  IADD3.X R11, PT, PT, RZ, R11, RZ, P0, !PT ;  /* 0x0000000bff0b7210 */ /* 0x000fe400007fe4ff */
[----:B------:R-:W-:Y:S02]  /*0cc0*/  IADD3.X R9, PT, PT, RZ, R9, RZ, P3, !PT ;  /* 0x00000009ff097210 */ /* 0x000fe40001ffe4ff */
[----:B------:R-:W-:Y:S02]  /*0cd0*/  IADD3.X R7, PT, PT, RZ, R7, RZ, P2, !PT ;  /* 0x00000007ff077210 */ /* 0x000fe400017fe4ff */
[----:B------:R-:W-:-:S02]  /*0ce0*/  IADD3.X R13, PT, PT, RZ, R13, RZ, P1, !PT ;  /* 0x0000000dff0d7210 */ /* 0x000fc40000ffe4ff */
[----:B------:R-:W-:Y:S01]  /*0cf0*/  IADD3.X R5, PT, PT, RZ, R5, RZ, P5, !PT ;  /* 0x00000005ff057210 */ /* 0x000fe20002ffe4ff */
[----:B0-----:R-:W-:Y:S06]  /*0d00*/  @P4 BRA `(.L_x_10) ;  /* 0xfffffff800744947 */ /* 0x001fec000383ffff */
.L_x_5:
[----:B------:R-:W0:Y:S02]  /*0d10*/  LDC R4, c[0x0][0x3a0] ;  /* 0x0000e800ff047b82 */ /* 0x000e240000000800 */
[----:B0-----:R-:W-:-:S13]  /*0d20*/  ISETP.GE.AND P0, PT, R4, 0x2, PT ;  /* 0x000000020400780c */ /* 0x001fda0003f06270 */
[----:B------:R-:W-:Y:S05]  /*0d30*/  @!P0 EXIT ;  /* 0x000000000000894d */ /* 0x000fea0003800000 */
[C---:B------:R-:W-:Y:S02]  /*0d40*/  IADD3 R9, PT, PT, R4.reuse, -0x2, RZ ;  /* 0xfffffffe04097810 */ /* 0x040fe40007ffe0ff */
[----:B------:R-:W-:Y:S02]  /*0d50*/  IADD3 R0, PT, PT, R4, -0x1, RZ ;  /* 0xffffffff04007810 */ /* 0x000fe40007ffe0ff */
[----:B------:R-:W-:Y:S02]  /*0d60*/  ISETP.GE.U32.AND P0, PT, R9, 0x3, PT ;  /* 0x000000030900780c */ /* 0x000fe40003f06070 */
[----:B------:R-:W-:-:S11]  /*0d70*/  LOP3.LUT R22, R0, 0x3, RZ, 0xc0, !PT ;  /* 0x0000000300167812 */ /* 0x000fd600078ec0ff */
[----:B------:R-:W-:Y:S05]  /*0d80*/  @!P0 BRA `(.L_x_11) ;  /* 0x0000000000dc8947 */ /* 0x000fea0003800000 */
[----:B------:R-:W0:Y:S01]  /*0d90*/  LDC.64 R2, c[0x0][0x390] ;  /* 0x0000e400ff027b82 */ /* 0x000e220000000a00 */
[----:B------:R-:W-:Y:S02]  /*0da0*/  LOP3.LUT R8, R0, 0xfffffffc, RZ, 0xc0, !PT ;  /* 0xfffffffc00087812 */ /* 0x000fe400078ec0ff */
[----:B------:R-:W-:Y:S02]  /*0db0*/  IADD3 R9, PT, PT, R4, -0x5, RZ ;  /* 0xfffffffb04097810 */ /* 0x000fe40007ffe0ff */
[----:B------:R-:W-:-:S07]  /*0dc0*/  IADD3 R8, PT, PT, -R8, RZ, RZ ;  /* 0x000000ff08087210 */ /* 0x000fce0007ffe1ff */
.L_x_12:
[----:B------:R-:W-:-:S05]  /*0dd0*/  IADD3 R7, PT, PT, R9, 0x3, RZ ;  /* 0x0000000309077810 */ /* 0x000fca0007ffe0ff */
[----:B0-----:R-:W-:-:S04]  /*0de0*/  IMAD.WIDE.U32 R10, R7, 0x8, R2 ;  /* 0x00000008070a7825 */ /* 0x001fc800078e0002 */
[C---:B--2---:R-:W-:Y:S02]  /*0df0*/  IMAD.WIDE R4, R7.reuse, 0x8, R16 ;  /* 0x0000000807047825 */ /* 0x044fe400078e0210 */
[----:B------:R-:W2:Y:S04]  /*0e00*/  LDG.E.64 R10, desc[UR4][R10.64] ;  /* 0x000000040a0a7981 */ /* 0x000ea8000c1e1b00 */
[----:B------:R-:W2:Y:S01]  /*0e10*/  LDG.E.64 R12, desc[UR4][R4.64+0x8] ;  /* 0x00000804040c7981 */ /* 0x000ea2000c1e1b00 */
[----:B------:R-:W-:-:S05]  /*0e20*/  IMAD.WIDE R6, R7, 0x8, R18 ;  /* 0x0000000807067825 */ /* 0x000fca00078e0212 */
[----:B------:R-:W3:Y:S01]  /*0e30*/  LDG.E.64 R20, desc[UR4][R6.64] ;  /* 0x0000000406147981 */ /* 0x000ee2000c1e1b00 */
[C---:B--2---:R-:W-:Y:S01]  /*0e40*/  FMUL R14, R11.reuse, R12 ;  /* 0x0000000c0b0e7220 */ /* 0x044fe20000400000 */
[----:B------:R-:W-:-:S03]  /*0e50*/  FMUL R15, R11, R13 ;  /* 0x0000000d0b0f7220 */ /* 0x000fc60000400000 */
[C---:B------:R-:W-:Y:S01]  /*0e60*/  FFMA R14, R10.reuse, R13, R14 ;  /* 0x0000000d0a0e7223 */ /* 0x040fe2000000000e */
[----:B------:R-:W-:Y:S01]  /*0e70*/  IADD3 R13, PT, PT, R9, 0x2, RZ ;  /* 0x00000002090d7810 */ /* 0x000fe20007ffe0ff */
[----:B------:R-:W-:Y:S02]  /*0e80*/  FFMA R15, R10, R12, -R15 ;  /* 0x0000000c0a0f7223 */ /* 0x000fe4000000080f */
[----:B---3--:R-:W-:Y:S02]  /*0e90*/  FADD R21, -R14, R21 ;  /* 0x000000150e157221 */ /* 0x008fe40000000100 */
[----:B------:R-:W-:Y:S01]  /*0ea0*/  FADD R20, -R15, R20 ;  /* 0x000000140f147221 */ /* 0x000fe20000000100 */
[----:B------:R-:W-:-:S04]  /*0eb0*/  IMAD.WIDE.U32 R10, R13, 0x8, R2 ;  /* 0x000000080d0a7825 */ /* 0x000fc800078e0002 */
[----:B------:R0:W-:Y:S04]  /*0ec0*/  STG.E.64 desc[UR4][R4.64], R20 ;  /* 0x0000001404007986 */ /* 0x0001e8000c101b04 */
[----:B------:R-:W2:Y:S04]  /*0ed0*/  LDG.E.64 R10, desc[UR4][R10.64] ;  /* 0x000000040a0a7981 */ /* 0x000ea8000c1e1b00 */
[----:B------:R-:W3:Y:S01]  /*0ee0*/  LDG.E.64 R14, desc[UR4][R6.64+-0x8] ;  /* 0xfffff804060e7981 */ /* 0x000ee2000c1e1b00 */
[----:B------:R-:W-:Y:S01]  /*0ef0*/  IADD3 R23, PT, PT, R9, 0x1, RZ ;  /* 0x0000000109177810 */ /* 0x000fe20007ffe0ff */
[-C--:B--2---:R-:W-:Y:S01]  /*0f00*/  FMUL R13, R21, R11.reuse ;  /* 0x0000000b150d7220 */ /* 0x084fe20000400000 */
[----:B------:R-:W-:-:S03]  /*0f10*/  FMUL R12, R20, R11 ;  /* 0x0000000b140c7220 */ /* 0x000fc60000400000 */
[-C--:B------:R-:W-:Y:S01]  /*0f20*/  FFMA R13, R20, R10.reuse, -R13 ;  /* 0x0000000a140d7223 */ /* 0x080fe2000000080d */
[----:B------:R-:W-:-:S03]  /*0f30*/  FFMA R12, R21, R10, R12 ;  /* 0x0000000a150c7223 */ /* 0x000fc6000000000c */
[----:B---3--:R-:W-:Y:S01]  /*0f40*/  FADD R14, -R13, R14 ;  /* 0x0000000e0d0e7221 */ /* 0x008fe20000000100 */
[----:B------:R-:W-:Y:S01]  /*0f50*/  FADD R15, -R12, R15 ;  /* 0x0000000f0c0f7221 */ /* 0x000fe20000000100 */
[----:B------:R-:W-:-:S04]  /*0f60*/  IMAD.WIDE.U32 R12, R23, 0x8, R2 ;  /* 0x00000008170c7825 */ /* 0x000fc800078e0002 */
[----:B------:R1:W-:Y:S04]  /*0f70*/  STG.E.64 desc[UR4][R4.64+-0x8], R14 ;  /* 0xfffff80e04007986 */ /* 0x0003e8000c101b04 */
[----:B------:R-:W2:Y:S04]  /*0f80*/  LDG.E.64 R12, desc[UR4][R12.64] ;  /* 0x000000040c0c7981 */ /* 0x000ea8000c1e1b00 */
[----:B0-----:R-:W3:Y:S01]  /*0f90*/  LDG.E.64 R20, desc[UR4][R6.64+-0x10] ;  /* 0xfffff00406147981 */ /* 0x001ee2000c1e1b00 */
        /* <DEDUP_REMOVED lines=8> */
[----:B------:R-:W3:Y:S04]  /*1020*/  LDG.E.64 R10, desc[UR4][R10.64] ;  /* 0x000000040a0a7981 */ /* 0x000ee8000c1e1b00 */
[----:B-1----:R-:W4:Y:S01]  /*1030*/  LDG.E.64 R14, desc[UR4][R6.64+-0x18] ;  /* 0xffffe804060e7981 */ /* 0x002f22000c1e1b00 */
[----:B------:R-:W-:Y:S02]  /*1040*/  IADD3 R8, PT, PT, R8, 0x4, RZ ;  /* 0x0000000408087810 */ /* 0x000fe40007ffe0ff */
[----:B------:R-:W-:-:S02]  /*1050*/  IADD3 R9, PT, PT, R9, -0x4, RZ ;  /* 0xfffffffc09097810 */ /* 0x000fc40007ffe0ff */
[----:B------:R-:W-:Y:S01]  /*1060*/  ISETP.NE.AND P0, PT, R8, RZ, PT ;  /* 0x000000ff0800720c */ /* 0x000fe20003f05270 */
[-C--:B---3--:R-:W-:Y:S01]  /*1070*/  FMUL R13, R21, R11.reuse ;  /* 0x0000000b150d7220 */ /* 0x088fe20000400000 */
[----:B------:R-:W-:-:S03]  /*1080*/  FMUL R12, R20, R11 ;  /* 0x0000000b140c7220 */ /* 0x000fc60000400000 */
[-C--:B------:R-:W-:Y:S01]  /*1090*/  FFMA R13, R20, R10.reuse, -R13 ;  /* 0x0000000a140d7223 */ /* 0x080fe2000000080d */
[----:B------:R-:W-:-:S03]  /*10a0*/  FFMA R12, R21, R10, R12 ;  /* 0x0000000a150c7223 */ /* 0x000fc6000000000c */
[----:B----4-:R-:W-:Y:S01]  /*10b0*/  FADD R14, -R13, R14 ;  /* 0x0000000e0d0e7221 */ /* 0x010fe20000000100 */
[----:B------:R-:W-:-:S05]  /*10c0*/  FADD R15, -R12, R15 ;  /* 0x0000000f0c0f7221 */ /* 0x000fca0000000100 */
[----:B------:R2:W-:Y:S01]  /*10d0*/  STG.E.64 desc[UR4][R4.64+-0x18], R14 ;  /* 0xffffe80e04007986 */ /* 0x0005e2000c101b04 */
[----:B------:R-:W-:Y:S05]  /*10e0*/  @P0 BRA `(.L_x_12) ;  /* 0xfffffffc00380947 */ /* 0x000fea000383ffff */
[----:B------:R-:W-:-:S07]  /*10f0*/  IADD3 R9, PT, PT, R9, 0x3, RZ ;  /* 0x0000000309097810 */ /* 0x000fce0007ffe0ff */
.L_x_11:
[----:B------:R-:W-:-:S13]  /*1100*/  ISETP.NE.AND P0, PT, R22, RZ, PT ;  /* 0x000000ff1600720c */ /* 0x000fda0003f05270 */
[----:B------:R-:W-:Y:S05]  /*1110*/  @!P0 EXIT ;  /* 0x000000000000894d */ /* 0x000fea0003800000 */
[----:B------:R-:W-:Y:S02]  /*1120*/  ISETP.NE.AND P0, PT, R22, 0x1, PT ;  /* 0x000000011600780c */ /* 0x000fe40003f05270 */
[----:B------:R-:W-:-:S04]  /*1130*/  LOP3.LUT R0, R0, 0x1, RZ, 0xc0, !PT ;  /* 0x0000000100007812 */ /* 0x000fc800078ec0ff */
[----:B------:R-:W-:-:S07]  /*1140*/  ISETP.NE.U32.AND P1, PT, R0, 0x1, PT ;  /* 0x000000010000780c */ /* 0x000fce0003f25070 */
[----:B------:R-:W-:Y:S06]  /*1150*/  @!P0 BRA `(.L_x_13) ;  /* 0x0000000000688947 */ /* 0x000fec0003800000 */
[----:B------:R-:W0:Y:S01]  /*1160*/  LDC.64 R10, c[0x0][0x390] ;  /* 0x0000e400ff0a7b82 */ /* 0x000e220000000a00 */
[----:B------:R-:W-:-:S05]  /*1170*/  IMAD.WIDE R2, R9, 0x8, R16 ;  /* 0x0000000809027825 */ /* 0x000fca00078e0210 */
[----:B------:R-:W3:Y:S01]  /*1180*/  LDG.E.64 R12, desc[UR4][R2.64+0x8] ;  /* 0x00000804020c7981 */ /* 0x000ee2000c1e1b00 */
[----:B--2---:R-:W-:-:S05]  /*1190*/  IMAD.WIDE R4, R9, 0x8, R18 ;  /* 0x0000000809047825 */ /* 0x004fca00078e0212 */
[----:B------:R-:W2:Y:S01]  /*11a0*/  LDG.E.64 R20, desc[UR4][R4.64] ;  /* 0x0000000404147981 */ /* 0x000ea2000c1e1b00 */
[----:B0-----:R-:W-:-:S06]  /*11b0*/  IMAD.WIDE.U32 R6, R9, 0x8, R10 ;  /* 0x0000000809067825 */ /* 0x001fcc00078e000a */
[----:B------:R-:W3:Y:S02]  /*11c0*/  LDG.E.64 R6, desc[UR4][R6.64] ;  /* 0x0000000406067981 */ /* 0x000ee4000c1e1b00 */
[C---:B---3--:R-:W-:Y:S01]  /*11d0*/  FMUL R0, R7.reuse, R12 ;  /* 0x0000000c07007220 */ /* 0x048fe20000400000 */
[----:B------:R-:W-:-:S03]  /*11e0*/  FMUL R15, R7, R13 ;  /* 0x0000000d070f7220 */ /* 0x000fc60000400000 */
[C---:B------:R-:W-:Y:S01]  /*11f0*/  FFMA R0, R6.reuse, R13, R0 ;  /* 0x0000000d06007223 */ /* 0x040fe20000000000 */
[----:B------:R-:W-:Y:S01]  /*1200*/  IADD3 R13, PT, PT, R9, -0x1, RZ ;  /* 0xffffffff090d7810 */ /* 0x000fe20007ffe0ff */
[----:B------:R-:W-:Y:S02]  /*1210*/  FFMA R15, R6, R12, -R15 ;  /* 0x0000000c060f7223 */ /* 0x000fe4000000080f */
[----:B--2---:R-:W-:Y:S02]  /*1220*/  FADD R21, -R0, R21 ;  /* 0x0000001500157221 */ /* 0x004fe40000000100 */
[----:B------:R-:W-:Y:S01]  /*1230*/  FADD R20, -R15, R20 ;  /* 0x000000140f147221 */ /* 0x000fe20000000100 */
[----:B------:R-:W-:-:S04]  /*1240*/  IMAD.WIDE.U32 R10, R13, 0x8, R10 ;  /* 0x000000080d0a7825 */ /* 0x000fc800078e000a */
[----:B------:R0:W-:Y:S04]  /*1250*/  STG.E.64 desc[UR4][R2.64], R20 ;  /* 0x0000001402007986 */ /* 0x0001e8000c101b04 */
[----:B------:R-:W2:Y:S04]  /*1260*/  LDG.E.64 R10, desc[UR4][R10.64] ;  /* 0x000000040a0a7981 */ /* 0x000ea8000c1e1b00 */
[----:B------:R-:W3:Y:S01]  /*1270*/  LDG.E.64 R4, desc[UR4][R4.64+-0x8] ;  /* 0xfffff80404047981 */ /* 0x000ee2000c1e1b00 */
[----:B------:R-:W-:Y:S01]  /*1280*/  IADD3 R9, PT, PT, R9, -0x2, RZ ;  /* 0xfffffffe09097810 */ /* 0x000fe20007ffe0ff */
[-C--:B--2---:R-:W-:Y:S01]  /*1290*/  FMUL R7, R21, R11.reuse ;  /* 0x0000000b15077220 */ /* 0x084fe20000400000 */
[----:B------:R-:W-:-:S03]  /*12a0*/  FMUL R0, R20, R11 ;  /* 0x0000000b14007220 */ /* 0x000fc60000400000 */
[-C--:B------:R-:W-:Y:S01]  /*12b0*/  FFMA R7, R20, R10.reuse, -R7 ;  /* 0x0000000a14077223 */ /* 0x080fe20000000807 */
[----:B------:R-:W-:-:S03]  /*12c0*/  FFMA R0, R21, R10, R0 ;  /* 0x0000000a15007223 */ /* 0x000fc60000000000 */
[----:B---3--:R-:W-:Y:S01]  /*12d0*/  FADD R6, -R7, R4 ;  /* 0x0000000407067221 */ /* 0x008fe20000000100 */
[----:B------:R-:W-:-:S05]  /*12e0*/  FADD R7, -R0, R5 ;  /* 0x0000000500077221 */ /* 0x000fca0000000100 */
[----:B------:R0:W-:Y:S02]  /*12f0*/  STG.E.64 desc[UR4][R2.64+-0x8], R6 ;  /* 0xfffff80602007986 */ /* 0x0001e4000c101b04 */
.L_x_13:
[----:B------:R-:W-:Y:S05]  /*1300*/  @P1 EXIT ;  /* 0x000000000000194d */ /* 0x000fea0003800000 */
[----:B0-----:R-:W0:Y:S01]  /*1310*/  LDC.64 R2, c[0x0][0x390] ;  /* 0x0000e400ff027b82 */ /* 0x001e220000000a00 */
[----:B------:R-:W-:-:S05]  /*1320*/  IMAD.WIDE R16, R9, 0x8, R16 ;  /* 0x0000000809107825 */ /* 0x000fca00078e0210 */
[----:B--2---:R-:W2:Y:S01]  /*1330*/  LDG.E.64 R4, desc[UR4][R16.64+0x8] ;  /* 0x0000080410047981 */ /* 0x004ea2000c1e1b00 */
[----:B------:R-:W-:-:S06]  /*1340*/  IMAD.WIDE R18, R9, 0x8, R18 ;  /* 0x0000000809127825 */ /* 0x000fcc00078e0212 */
[----:B------:R-:W3:Y:S01]  /*1350*/  LDG.E.64 R18, desc[UR4][R18.64] ;  /* 0x0000000412127981 */ /* 0x000ee2000c1e1b00 */
[----:B0-----:R-:W-:-:S06]  /*1360*/  IMAD.WIDE.U32 R2, R9, 0x8, R2 ;  /* 0x0000000809027825 */ /* 0x001fcc00078e0002 */
[----:B------:R-:W2:Y:S02]  /*1370*/  LDG.E.64 R2, desc[UR4][R2.64] ;  /* 0x0000000402027981 */ /* 0x000ea4000c1e1b00 */
[C---:B--2---:R-:W-:Y:S01]  /*1380*/  FMUL R7, R3.reuse, R5 ;  /* 0x0000000503077220 */ /* 0x044fe20000400000 */
[----:B------:R-:W-:-:S03]  /*1390*/  FMUL R0, R3, R4 ;  /* 0x0000000403007220 */ /* 0x000fc60000400000 */
[C---:B------:R-:W-:Y:S01]  /*13a0*/  FFMA R7, R2.reuse, R4, -R7 ;  /* 0x0000000402077223 */ /* 0x040fe20000000807 */
[----:B------:R-:W-:-:S03]  /*13b0*/  FFMA R0, R2, R5, R0 ;  /* 0x0000000502007223 */ /* 0x000fc60000000000 */
[----:B---3--:R-:W-:Y:S01]  /*13c0*/  FADD R4, -R7, R18 ;  /* 0x0000001207047221 */ /* 0x008fe20000000100 */
[----:B------:R-:W-:-:S05]  /*13d0*/  FADD R5, -R0, R19 ;  /* 0x0000001300057221 */ /* 0x000fca0000000100 */
[----:B------:R-:W-:Y:S01]  /*13e0*/  STG.E.64 desc[UR4][R16.64], R4 ;  /* 0x0000000410007986 */ /* 0x000fe2000c101b04 */
[----:B------:R-:W-:Y:S05]  /*13f0*/  EXIT ;  /* 0x000000000000794d */ /* 0x000fea0003800000 */
        .weak           $__internal_0_$__cuda_sm20_rcp_rn_f32_slowpath
        .type           $__internal_0_$__cuda_sm20_rcp_rn_f32_slowpath,@function
        .size           $__internal_0_$__cuda_sm20_rcp_rn_f32_slowpath,(.L_x_18 - $__internal_0_$__cuda_sm20_rcp_rn_f32_slowpath)
$__internal_0_$__cuda_sm20_rcp_rn_f32_slowpath:
[----:B------:R-:W-:-:S04]  /*1400*/  SHF.L.U32 R28, R0, 0x1, RZ ;  /* 0x00000001001c7819 */ /* 0x000fc800000006ff */
[----:B------:R-:W-:-:S04]  /*1410*/  SHF.R.U32.HI R28, RZ, 0x18, R28 ;  /* 0x00000018ff1c7819 */ /* 0x000fc8000001161c */
[----:B------:R-:W-:-:S13]  /*1420*/  ISETP.NE.U32.AND P0, PT, R28, RZ, PT ;  /* 0x000000ff1c00720c */ /* 0x000fda0003f05070 */
[----:B------:R-:W-:Y:S05]  /*1430*/  @P0 BRA `(.L_x_14) ;  /* 0x00000000002c0947 */ /* 0x000fea0003800000 */
[----:B------:R-:W-:-:S04]  /*1440*/  SHF.L.U32 R20, R0, 0x1, RZ ;  /* 0x0000000100147819 */ /* 0x000fc800000006ff */
[----:B------:R-:W-:-:S13]  /*1450*/  ISETP.NE.AND P0, PT, R20, RZ, PT ;  /* 0x000000ff1400720c */ /* 0x000fda0003f05270 */
[----:B------:R0:W1:Y:S01]  /*1460*/  @!P0 MUFU.RCP R31, R0 ;  /* 0x00000000001f8308 */ /* 0x0000620000001000 */
[----:B------:R-:W-:Y:S05]  /*1470*/  @!P0 BRA `(.L_x_15) ;  /* 0x0000000000a48947 */ /* 0x000fea0003800000 */
[----:B------:R-:W-:-:S04]  /*1480*/  FFMA R29, R0, 1.84467440737095516160e+19, RZ ;  /* 0x5f800000001d7823 */ /* 0x000fc800000000ff */
[----:B0-----:R-:W0:Y:S02]  /*1490*/  MUFU.RCP R0, R29 ;  /* 0x0000001d00007308 */ /* 0x001e240000001000 */
[----:B0-----:R-:W-:-:S04]  /*14a0*/  FFMA R21, R29, R0, -1 ;  /* 0xbf8000001d157423 */ /* 0x001fc80000000000 */
[----:B------:R-:W-:-:S04]  /*14b0*/  FADD.FTZ R21, -R21, -RZ ;  /* 0x800000ff15157221 */ /* 0x000fc80000010100 */
[----:B------:R-:W-:-:S04]  /*14c0*/  FFMA R21, R0, R21, R0 ;  /* 0x0000001500157223 */ /* 0x000fc80000000000 */
[----:B-1----:R-:W-:Y:S01]  /*14d0*/  FFMA R31, R21, 1.84467440737095516160e+19, RZ ;  /* 0x5f800000151f7823 */ /* 0x002fe200000000ff */
[----:B------:R-:W-:Y:S06]  /*14e0*/  BRA `(.L_x_15) ;  /* 0x0000000000887947 */ /* 0x000fec0003800000 */
.L_x_14:
[----:B------:R-:W-:-:S04]  /*14f0*/  IADD3 R20, PT, PT, R28, -0xfd, RZ ;  /* 0xffffff031c147810 */ /* 0x000fc80007ffe0ff */
[----:B------:R-:W-:-:S13]  /*1500*/  ISETP.GT.U32.AND P0, PT, R20, 0x1, PT ;  /* 0x000000011400780c */ /* 0x000fda0003f04070 */
[----:B------:R-:W-:Y:S05]  /*1510*/  @P0 BRA `(.L_x_16) ;  /* 0x0000000000780947 */ /* 0x000fea0003800000 */
[----:B------:R-:W-:Y:S02]  /*1520*/  LOP3.LUT R34, R0, 0x7fffff, RZ, 0xc0, !PT ;  /* 0x007fffff00227812 */ /* 0x000fe400078ec0ff */
[----:B------:R-:W-:Y:S02]  /*1530*/  IADD3 R28, PT, PT, R28, -0xfc, RZ ;  /* 0xffffff041c1c7810 */ /* 0x000fe40007ffe0ff */
[----:B------:R-:W-:-:S04]  /*1540*/  LOP3.LUT R34, R34, 0x3f800000, RZ, 0xfc, !PT ;  /* 0x3f80000022227812 */ /* 0x000fc800078efcff */
[----:B------:R-:W0:Y:S02]  /*1550*/  MUFU.RCP R21, R34 ;  /* 0x0000002200157308 */ /* 0x000e240000001000 */
[----:B0-----:R-:W-:-:S04]  /*1560*/  FFMA R30, R34, R21, -1 ;  /* 0xbf800000221e7423 */ /* 0x001fc80000000015 */
[----:B------:R-:W-:-:S04]  /*1570*/  FADD.FTZ R30, -R30, -RZ ;  /* 0x800000ff1e1e7221 */ /* 0x000fc80000010100 */
[CCC-:B------:R-:W-:Y:S01]  /*1580*/  FFMA.RM R29, R21.reuse, R30.reuse, R21.reuse ;  /* 0x0000001e151d7223 */ /* 0x1c0fe20000004015 */
[----:B------:R-:W-:-:S04]  /*1590*/  FFMA.RP R30, R21, R30, R21 ;  /* 0x0000001e151e7223 */ /* 0x000fc80000008015 */
[C---:B------:R-:W-:Y:S02]  /*15a0*/  LOP3.LUT R21, R29.reuse, 0x7fffff, RZ, 0xc0, !PT ;  /* 0x007fffff1d157812 */ /* 0x040fe400078ec0ff */
[----:B------:R-:W-:Y:S01]  /*15b0*/  FSETP.NEU.FTZ.AND P0, PT, R29, R30, PT ;  /* 0x0000001e1d00720b */ /* 0x000fe20003f1d000 */
[----:B------:R-:W-:Y:S01]  /*15c0*/  HFMA2 R29, -RZ, RZ, 0, 1.78813934326171875e-07 ;  /* 0x00000003ff1d7431 */ /* 0x000fe200000001ff */
[----:B------:R-:W-:-:S04]  /*15d0*/  LOP3.LUT R21, R21, 0x800000, RZ, 0xfc, !PT ;  /* 0x0080000015157812 */ /* 0x000fc800078efcff */
[----:B------:R-:W-:Y:S02]  /*15e0*/  SHF.R.U32.HI R31, RZ, R28, R21 ;  /* 0x0000001cff1f7219 */ /* 0x000fe40000011615 */
[----:B------:R-:W-:-:S04]  /*15f0*/  SHF.L.U32 R30, R29, R20, RZ ;  /* 0x000000141d1e7219 */ /* 0x000fc800000006ff */
[----:B------:R-:W-:Y:S02]  /*1600*/  LOP3.LUT R29, R30, R21, RZ, 0xc0, !PT ;  /* 0x000000151e1d7212 */ /* 0x000fe400078ec0ff */
[----:B------:R-:W-:Y:S02]  /*1610*/  SEL R30, RZ, 0xffffffff, !P0 ;  /* 0xffffffffff1e7807 */ /* 0x000fe40004000000 */
[-C--:B------:R-:W-:Y:S02]  /*1620*/  SHF.R.U32.HI R29, RZ, R20.reuse, R29 ;  /* 0x00000014ff1d7219 */ /* 0x080fe4000001161d */
[----:B------:R-:W-:Y:S02]  /*1630*/  IADD3 R30, PT, PT, -R30, RZ, RZ ;  /* 0x000000ff1e1e7210 */ /* 0x000fe40007ffe1ff */
[----:B------:R-:W-:Y:S02]  /*1640*/  LOP3.LUT P0, RZ, R29, 0x1, RZ, 0xc0, !PT ;  /* 0x000000011dff7812 */ /* 0x000fe4000780c0ff */
[----:B------:R-:W-:-:S02]  /*1650*/  LOP3.LUT P1, RZ, R30, R20, R21, 0xf8, !PT ;  /* 0x000000141eff7212 */ /* 0x000fc4000782f815 */
[----:B------:R-:W-:-:S04]  /*1660*/  LOP3.LUT P2, RZ, R29, 0x2, RZ, 0xc0, !PT ;  /* 0x000000021dff7812 */ /* 0x000fc8000784c0ff */
[----:B------:R-:W-:Y:S02]  /*1670*/  PLOP3.LUT P0, PT, P0, P1, P2, 0xe0, 0x0 ;  /* 0x000000000000781c */ /* 0x000fe40000703c20 */
[----:B------:R-:W-:Y:S02]  /*1680*/  LOP3.LUT P1, RZ, R0, 0x7fffff, RZ, 0xc0, !PT ;  /* 0x007fffff00ff7812 */ /* 0x000fe4000782c0ff */
[----:B------:R-:W-:-:S04]  /*1690*/  SEL R20, RZ, 0x1, !P0 ;  /* 0x00000001ff147807 */ /* 0x000fc80004000000 */
[----:B------:R-:W-:-:S04]  /*16a0*/  IADD3 R20, PT, PT, -R20, RZ, RZ ;  /* 0x000000ff14147210 */ /* 0x000fc80007ffe1ff */
[----:B------:R-:W-:-:S13]  /*16b0*/  ISETP.GE.AND P0, PT, R20, RZ, PT ;  /* 0x000000ff1400720c */ /* 0x000fda0003f06270 */
[----:B------:R-:W-:-:S04]  /*16c0*/  @!P0 IADD3 R31, PT, PT, R31, 0x1, RZ ;  /* 0x000000011f1f8810 */ /* 0x000fc80007ffe0ff */
[----:B------:R-:W-:-:S04]  /*16d0*/  @!P1 SHF.L.U32 R31, R31, 0x1, RZ ;  /* 0x000000011f1f9819 */ /* 0x000fc800000006ff */
[----:B------:R-:W-:Y:S01]  /*16e0*/  LOP3.LUT R31, R31, 0x80000000, R0, 0xf8, !PT ;  /* 0x800000001f1f7812 */ /* 0x000fe200078ef800 */
[----:B------:R-:W-:Y:S06]  /*16f0*/  BRA `(.L_x_15) ;  /* 0x0000000000047947 */ /* 0x000fec0003800000 */
.L_x_16:
[----:B------:R2:W3:Y:S02]  /*1700*/  MUFU.RCP R31, R0 ;  /* 0x00000000001f7308 */ /* 0x0004e40000001000 */
.L_x_15:
[----:B------:R-:W-:Y:S02]  /*1710*/  MOV R20, R24 ;  /* 0x0000001800147202 */ /* 0x000fe40000000f00 */
[----:B------:R-:W-:-:S04]  /*1720*/  MOV R21, 0x0 ;  /* 0x0000000000157802 */ /* 0x000fc80000000f00 */
[----:B0123--:R-:W-:Y:S05]  /*1730*/  RET.REL.NODEC R20 `(_Z5altCUPN6thrust24THRUST_300001_SM_1000_NS7complexIfEES3_S3_S3_iS2_S2_) ;  /* 0xffffffe814307950 */ /* 0x00ffea0003c3ffff */
.L_x_17:
        /* <DEDUP_REMOVED lines=12> */
.L_x_18:


//--------------------- .nv.shared.reserved.0     --------------------------
	.section	.nv.shared.reserved.0,"aw",@nobits
	.weak		__nv_reservedSMEM_offset_0_alias
	.size		__nv_reservedSMEM_offset_0_alias, 0, 64
	.other		__nv_reservedSMEM_offset_0_alias,@"STO_CUDA_RESERVED_SHARED STV_DEFAULT"
__nv_reservedSMEM_offset_0_alias:
	.zero		0
	.zero		64


//--------------------- .nv.global                --------------------------
	.section	.nv.global,"aw",@nobits
.nv.global:
	.type		_ZN28_INTERNAL_e0a2116d_4_k_cu_dt4cuda3std3__48in_placeE,@object
	.size		_ZN28_INTERNAL_e0a2116d_4_k_cu_dt4cuda3std3__48in_placeE,(_ZN28_INTERNAL_e0a2116d_4_k_cu_dt4cuda3std6ranges3__45__cpo8distanceE - _ZN28_INTERNAL_e0a2116d_4_k_cu_dt4cuda3std3__48in_placeE)
_ZN28_INTERNAL_e0a2116d_4_k_cu_dt4cuda3std3__48in_placeE:
	.zero		1
	.type		_ZN28_INTERNAL_e0a2116d_4_k_cu_dt4cuda3std6ranges3__45__cpo8distanceE,@object
	.size		_ZN28_INTERNAL_e0a2116d_4_k_cu_dt4cuda3std6ranges3__45__cpo8distanceE,(_ZN28_INTERNAL_e0a2116d_4_k_cu_dt4cuda3std3__45__cpo6cbeginE - _ZN28_INTERNAL_e0a2116d_4_k_cu_dt4cuda3std6ranges3__45__cpo8distanceE)
_ZN28_INTERNAL_e0a2116d_4_k_cu_dt4cuda3std6ranges3__45__cpo8distanceE:
	.zero		1
	.type		_ZN28_INTERNAL_e0a2116d_4_k_cu_dt4cuda3std3__45__cpo6cbeginE,@object
	.size		_ZN28_INTERNAL_e0a2116d_4_k_cu_dt4cuda3std3__45__cpo6cbeginE,(_ZN28_INTERNAL_e0a2116d_4_k_cu_dt4cuda3std6ranges3__45__cpo7advanceE - _ZN28_INTERNAL_e0a2116d_4_k_cu_dt4cuda3std3__45__cpo6cbeginE)
_ZN28_INTERNAL_e0a2116d_4_k_cu_dt4cuda3std3__45__cpo6cbeginE:
	.zero		1
	.type		_ZN28_INTERNAL_e0a2116d_4_k_cu_dt4cuda3std6ranges3__45__cpo7advanceE,@object
	.size		_ZN28_INTERNAL_e0a2116d_4_k_cu_dt4cuda3std6ranges3__45__cpo7advanceE,(_ZN28_INTERNAL_e0a2116d_4_k_cu_dt4cuda3std3__45__cpo7crbeginE - _ZN28_INTERNAL_e0a2116d_4_k_cu_dt4cuda3std6ranges3__45__cpo7advanceE)
_ZN28_INTERNAL_e0a2116d_4_k_cu_dt4cuda3std6ranges3__45__cpo7advanceE:
	.zero		1
	.type		_ZN28_INTERNAL_e0a2116d_4_k_cu_dt4cuda3std3__45__cpo7crbeginE,@object
	.size		_ZN28_INTERNAL_e0a2116d_4_k_cu_dt4cuda3std3__45__cpo7crbeginE,(_ZN28_INTERNAL_e0a2116d_4_k_cu_dt4cuda3std6ranges3__45__cpo4dataE - _ZN28_INTERNAL_e0a2116d_4_k_cu_dt4cuda3std3__45__cpo7crbeginE)
_ZN28_INTERNAL_e0a2116d_4_k_cu_dt4cuda3std3__45__cpo7crbeginE:
	.zero		1
	.type		_ZN28_INTERNAL_e0a2116d_4_k_cu_dt4cuda3std6ranges3__45__cpo4dataE,@object
	.size		_ZN28_INTERNAL_e0a2116d_4_k_cu_dt4cuda3std6ranges3__45__cpo4dataE,(_ZN28_INTERNAL_e0a2116d_4_k_cu_dt4cuda3std6ranges3__45__cpo5beginE - _ZN28_INTERNAL_e0a2116d_4_k_cu_dt4cuda3std6ranges3__45__cpo4dataE)
_ZN28_INTERNAL_e0a2116d_4_k_cu_dt4cuda3std6ranges3__45__cpo4dataE:
	.zero		1
	.type		_ZN28_INTERNAL_e0a2116d_4_k_cu_dt4cuda3std6ranges3__45__cpo5beginE,@object
	.size		_ZN28_INTERNAL_e0a2116d_4_k_cu_dt4cuda3std6ranges3__45__cpo5beginE,(_ZN28_INTERNAL_e0a2116d_4_k_cu_dt4cuda3std3__430_GLOBAL__N__e0a2116d_4_k_cu_dt6ignoreE - _ZN28_INTERNAL_e0a2116d_4_k_cu_dt4cuda3std6ranges3__45__cpo5beginE)
_ZN28_INTERNAL_e0a2116d_4_k_cu_dt4cuda3std6ranges3__45__cpo5beginE:
	.zero		1
	.type		_ZN28_INTERNAL_e0a2116d_4_k_cu_dt4cuda3std3__430_GLOBAL__N__e0a2116d_4_k_cu_dt6ignoreE,@object
	.size		_ZN28_INTERNAL_e0a2116d_4_k_cu_dt4cuda3std3__430_GLOBAL__N__e0a2116d_4_k_cu_dt6ignoreE,(_ZN28_INTERNAL_e0a2116d_4_k_cu_dt4cuda3std6ranges3__45__cpo4sizeE - _ZN28_INTERNAL_e0a2116d_4_k_cu_dt4cuda3std3__430_GLOBAL__N__e0a2116d_4_k_cu_dt6ignoreE)
_ZN28_INTERNAL_e0a2116d_4_k_cu_dt4cuda3std3__430_GLOBAL__N__e0a2116d_4_k_cu_dt6ignoreE:
	.zero		1
	.type		_ZN28_INTERNAL_e0a2116d_4_k_cu_dt4cuda3std6ranges3__45__cpo4sizeE,@object
	.size		_ZN28_INTERNAL_e0a2116d_4_k_cu_dt4cuda3std6ranges3__45__cpo4sizeE,(_ZN28_INTERNAL_e0a2116d_4_k_cu_dt4cuda3std3__45__cpo5beginE - _ZN28_INTERNAL_e0a2116d_4_k_cu_dt4cuda3std6ranges3__45__cpo4sizeE)
_ZN28_INTERNAL_e0a2116d_4_k_cu_dt4cuda3std6ranges3__45__cpo4sizeE:
	.zero		1
	.type		_ZN28_INTERNAL_e0a2116d_4_k_cu_dt4cuda3std3__45__cpo5beginE,@object
	.size		_ZN28_INTERNAL_e0a2116d_4_k_cu_dt4cuda3std3__45__cpo5beginE,(_ZN28_INTERNAL_e0a2116d_4_k_cu_dt4cuda3std6ranges3__45__cpo6cbeginE - _ZN28_INTERNAL_e0a2116d_4_k_cu_dt4cuda3std3__45__cpo5beginE)
_ZN28_INTERNAL_e0a2116d_4_k_cu_dt4cuda3std3__45__cpo5beginE:
	.zero		1
	.type		_ZN28_INTERNAL_e0a2116d_4_k_cu_dt4cuda3std6ranges3__45__cpo6cbeginE,@object
	.size		_ZN28_INTERNAL_e0a2116d_4_k_cu_dt4cuda3std6ranges3__45__cpo6cbeginE,(_ZN28_INTERNAL_e0a2116d_4_k_cu_dt4cuda3std3__45__cpo6rbeginE - _ZN28_INTERNAL_e0a2116d_4_k_cu_dt4cuda3std6ranges3__45__cpo6cbeginE)
_ZN28_INTERNAL_e0a2116d_4_k_cu_dt4cuda3std6ranges3__45__cpo6cbeginE:
	.zero		1
	.type		_ZN28_INTERNAL_e0a2116d_4_k_cu_dt4cuda3std3__45__cpo6rbeginE,@object
	.size		_ZN28_INTERNAL_e0a2116d_4_k_cu_dt4cuda3std3__45__cpo6rbeginE,(_ZN28_INTERNAL_e0a2116d_4_k_cu_dt4cuda3std6ranges3__45__cpo4nextE - _ZN28_INTERNAL_e0a2116d_4_k_cu_dt4cuda3std3__45__cpo6rbeginE)
_ZN28_INTERNAL_e0a2116d_4_k_cu_dt4cuda3std3__45__cpo6rbeginE:
	.zero		1
	.type		_ZN28_INTERNAL_e0a2116d_4_k_cu_dt4cuda3std6ranges3__45__cpo4nextE,@object
	.size		_ZN28_INTERNAL_e0a2116d_4_k_cu_dt4cuda3std6ranges3__45__cpo4nextE,(_ZN28_INTERNAL_e0a2116d_4_k_cu_dt4cuda3std6ranges3__45__cpo4swapE - _ZN28_INTERNAL_e0a2116d_4_k_cu_dt4cuda3std6ranges3__45__cpo4nextE)
_ZN28_INTERNAL_e0a2116d_4_k_cu_dt4cuda3std6ranges3__45__cpo4nextE:
	.zero		1
	.type		_ZN28_INTERNAL_e0a2116d_4_k_cu_dt4cuda3std6ranges3__45__cpo4swapE,@object
	.size		_ZN28_INTERNAL_e0a2116d_4_k_cu_dt4cuda3std6ranges3__45__cpo4swapE,(_ZN28_INTERNAL_e0a2116d_4_k_cu_dt4cuda3std3__420unreachable_sentinelE - _ZN28_INTERNAL_e0a2116d_4_k_cu_dt4cuda3std6ranges3__45__cpo4swapE)
_ZN28_INTERNAL_e0a2116d_4_k_cu_dt4cuda3std6ranges3__45__cpo4swapE:
	.zero		1
	.type		_ZN28_INTERNAL_e0a2116d_4_k_cu_dt4cuda3std3__420unreachable_sentinelE,@object
	.size		_ZN28_INTERNAL_e0a2116d_4_k_cu_dt4cuda3std3__420unreachable_sentinelE,(_ZN28_INTERNAL_e0a2116d_4_k_cu_dt6thrust24THRUST_300001_SM_1000_NS6system6detail10sequential3seqE - _ZN28_INTERNAL_e0a2116d_4_k_cu_dt4cuda3std3__420unreachable_sentinelE)
_ZN28_INTERNAL_e0a2116d_4_k_cu_dt4cuda3std3__420unreachable_sentinelE:
	.zero		1
	.type		_ZN28_INTERNAL_e0a2116d_4_k_cu_dt6thrust24THRUST_300001_SM_1000_NS6system6detail10sequential3seqE,@object
	.size		_ZN28_INTERNAL_e0a2116d_4_k_cu_dt6thrust24THRUST_300001_SM_1000_NS6system6detail10sequential3seqE,(_ZN28_INTERNAL_e0a2116d_4_k_cu_dt4cuda3std3__45__cpo4cendE - _ZN28_INTERNAL_e0a2116d_4_k_cu_dt6thrust24THRUST_300001_SM_1000_NS6system6detail10sequential3seqE)
_ZN28_INTERNAL_e0a2116d_4_k_cu_dt6thrust24THRUST_300001_SM_1000_NS6system6detail10sequential3seqE:
	.zero		1
	.type		_ZN28_INTERNAL_e0a2116d_4_k_cu_dt4cuda3std3__45__cpo4cendE,@object
	.size		_ZN28_INTERNAL_e0a2116d_4_k_cu_dt4cuda3std3__45__cpo4cendE,(_ZN28_INTERNAL_e0a2116d_4_k_cu_dt4cuda3std6ranges3__45__cpo9iter_swapE - _ZN28_INTERNAL_e0a2116d_4_k_cu_dt4cuda3std3__45__cpo4cendE)
_ZN28_INTERNAL_e0a2116d_4_k_cu_dt4cuda3std3__45__cpo4cendE:
	.zero		1
	.type		_ZN28_INTERNAL_e0a2116d_4_k_cu_dt4cuda3std6ranges3__45__cpo9iter_swapE,@object
	.size		_ZN28_INTERNAL_e0a2116d_4_k_cu_dt4cuda3std6ranges3__45__cpo9iter_swapE,(_ZN28_INTERNAL_e0a2116d_4_k_cu_dt4cuda3std3__45__cpo5crendE - _ZN28_INTERNAL_e0a2116d_4_k_cu_dt4cuda3std6ranges3__45__cpo9iter_swapE)
_ZN28_INTERNAL_e0a2116d_4_k_cu_dt4cuda3std6ranges3__45__cpo9iter_swapE:
	.zero		1
	.type		_ZN28_INTERNAL_e0a2116d_4_k_cu_dt4cuda3std3__45__cpo5crendE,@object
	.size		_ZN28_INTERNAL_e0a2116d_4_k_cu_dt4cuda3std3__45__cpo5crendE,(_ZN28_INTERNAL_e0a2116d_4_k_cu_dt4cuda3std6ranges3__45__cpo5cdataE - _ZN28_INTERNAL_e0a2116d_4_k_cu_dt4cuda3std3__45__cpo5crendE)
_ZN28_INTERNAL_e0a2116d_4_k_cu_dt4cuda3std3__45__cpo5crendE:
	.zero		1
	.type		_ZN28_INTERNAL_e0a2116d_4_k_cu_dt4cuda3std6ranges3__45__cpo5cdataE,@object
	.size		_ZN28_INTERNAL_e0a2116d_4_k_cu_dt4cuda3std6ranges3__45__cpo5cdataE,(_ZN28_INTERNAL_e0a2116d_4_k_cu_dt4cuda3std6ranges3__45__cpo3endE - _ZN28_INTERNAL_e0a2116d_4_k_cu_dt4cuda3std6ranges3__45__cpo5cdataE)
_ZN28_INTERNAL_e0a2116d_4_k_cu_dt4cuda3std6ranges3__45__cpo5cdataE:
	.zero		1
	.type		_ZN28_INTERNAL_e0a2116d_4_k_cu_dt4cuda3std6ranges3__45__cpo3endE,@object
	.size		_ZN28_INTERNAL_e0a2116d_4_k_cu_dt4cuda3std6ranges3__45__cpo3endE,(_ZN28_INTERNAL_e0a2116d_4_k_cu_dt4cuda3std3__419piecewise_constructE - _ZN28_INTERNAL_e0a2116d_4_k_cu_dt4cuda3std6ranges3__45__cpo3endE)
_ZN28_INTERNAL_e0a2116d_4_k_cu_dt4cuda3std6ranges3__45__cpo3endE:
	.zero		1
	.type		_ZN28_INTERNAL_e0a2116d_4_k_cu_dt4cuda3std3__419piecewise_constructE,@object
	.size		_ZN28_INTERNAL_e0a2116d_4_k_cu_dt4cuda3std3__419piecewise_constructE,(_ZN28_INTERNAL_e0a2116d_4_k_cu_dt4cuda3std6ranges3__45__cpo5ssizeE - _ZN28_INTERNAL_e0a2116d_4_k_cu_dt4cuda3std3__419piecewise_constructE)
_ZN28_INTERNAL_e0a2116d_4_k_cu_dt4cuda3std3__419piecewise_constructE:
	.zero		1
	.type		_ZN28_INTERNAL_e0a2116d_4_k_cu_dt4cuda3std6ranges3__45__cpo5ssizeE,@object
	.size		_ZN28_INTERNAL_e0a2116d_4_k_cu_dt4cuda3std6ranges3__45__cpo5ssizeE,(_ZN28_INTERNAL_e0a2116d_4_k_cu_dt4cuda3std3__45__cpo3endE - _ZN28_INTERNAL_e0a2116d_4_k_cu_dt4cuda3std6ranges3__45__cpo5ssizeE)
_ZN28_INTERNAL_e0a2116d_4_k_cu_dt4cuda3std6ranges3__45__cpo5ssizeE:
	.zero		1
	.type		_ZN28_INTERNAL_e0a2116d_4_k_cu_dt4cuda3std3__45__cpo3endE,@object
	.size		_ZN28_INTERNAL_e0a2116d_4_k_cu_dt4cuda3std3__45__cpo3endE,(_ZN28_INTERNAL_e0a2116d_4_k_cu_dt4cuda3std6ranges3__45__cpo4cendE - _ZN28_INTERNAL_e0a2116d_4_k_cu_dt4cuda3std3__45__cpo3endE)
_ZN28_INTERNAL_e0a2116d_4_k_cu_dt4cuda3std3__45__cpo3endE:
	.zero		1
	.type		_ZN28_INTERNAL_e0a2116d_4_k_cu_dt4cuda3std6ranges3__45__cpo4cendE,@object
	.size		_ZN28_INTERNAL_e0a2116d_4_k_cu_dt4cuda3std6ranges3__45__cpo4cendE,(_ZN28_INTERNAL_e0a2116d_4_k_cu_dt4cuda3std3__45__cpo4rendE - _ZN28_INTERNAL_e0a2116d_4_k_cu_dt4cuda3std6ranges3__45__cpo4cendE)
_ZN28_INTERNAL_e0a2116d_4_k_cu_dt4cuda3std6ranges3__45__cpo4cendE:
	.zero		1
	.type		_ZN28_INTERNAL_e0a2116d_4_k_cu_dt4cuda3std3__45__cpo4rendE,@object
	.size		_ZN28_INTERNAL_e0a2116d_4_k_cu_dt4cuda3std3__45__cpo4rendE,(_ZN28_INTERNAL_e0a2116d_4_k_cu_dt4cuda3std6ranges3__45__cpo4prevE - _ZN28_INTERNAL_e0a2116d_4_k_cu_dt4cuda3std3__45__cpo4rendE)
_ZN28_INTERNAL_e0a2116d_4_k_cu_dt4cuda3std3__45__cpo4rendE:
	.zero		1
	.type		_ZN28_INTERNAL_e0a2116d_4_k_cu_dt4cuda3std6ranges3__45__cpo4prevE,@object
	.size		_ZN28_INTERNAL_e0a2116d_4_k_cu_dt4cuda3std6ranges3__45__cpo4prevE,(_ZN28_INTERNAL_e0a2116d_4_k_cu_dt4cuda3std6ranges3__45__cpo9iter_moveE - _ZN28_INTERNAL_e0a2116d_4_k_cu_dt4cuda3std6ranges3__45__cpo4prevE)
_ZN28_INTERNAL_e0a2116d_4_k_cu_dt4cuda3std6ranges3__45__cpo4prevE:
	.zero		1
	.type		_ZN28_INTERNAL_e0a2116d_4_k_cu_dt4cuda3std6ranges3__45__cpo9iter_moveE,@object
	.size		_ZN28_INTERNAL_e0a2116d_4_k_cu_dt4cuda3std6ranges3__45__cpo9iter_moveE,(.L_13 - _ZN28_INTERNAL_e0a2116d_4_k_cu_dt4cuda3std6ranges3__45__cpo9iter_moveE)
_ZN28_INTERNAL_e0a2116d_4_k_cu_dt4cuda3std6ranges3__45__cpo9iter_moveE:
	.zero		1
.L_13:


//--------------------- .nv.constant0._Z11transposeCUPN6thrust24THRUST_300001_SM_1000_NS7complexIfEES3_i --------------------------
	.section	.nv.constant0._Z11transposeCUPN6thrust24THRUST_300001_SM_1000_NS7complexIfEES3_i,"a",@progbits
	.sectionflags	@""
	.align	4
.nv.constant0._Z11transposeCUPN6thrust24THRUST_300001_SM_1000_NS7complexIfEES3_i:
	.zero		916


//--------------------- .nv.constant0._Z5altCUPN6thrust24THRUST_300001_SM_1000_NS7complexIfEES3_S3_S3_iS2_S2_ --------------------------
	.section	.nv.constant0._Z5altCUPN6thrust24THRUST_300001_SM_1000_NS7complexIfEES3_S3_S3_iS2_S2_,"a",@progbits
	.sectionflags	@""
	.align	4
.nv.constant0._Z5altCUPN6thrust24THRUST_300001_SM_1000_NS7complexIfEES3_S3_S3_iS2_S2_:
	.zero		952


//--------------------- SYMBOLS --------------------------

	.type		.nv.reservedSmem.offset0,@object
	.size		.nv.reservedSmem.offset0,0x4
